// auto-generated by cutlass_sweep.gemm — config: {"arch": "sm_90", "cluster_m": 1, "cluster_n": 1, "dtype": "tf32", "stages": 0, "tile_k": 128, "tile_m": 128, "tile_n": 64}
#include "cutlass/cutlass.h"
#include "cutlass/gemm/collective/collective_builder.hpp"
#include "cutlass/gemm/device/gemm_universal_adapter.h"
#include "cutlass/gemm/kernel/gemm_universal.hpp"
#include "cutlass/epilogue/collective/collective_builder.hpp"

using ElemA = cutlass::tfloat32_t;
using ElemB = cutlass::tfloat32_t;
using ElemCD = cutlass::tfloat32_t;
using Acc  = float;
using TileShape    = cute::Shape<cute::_128, cute::_64, cute::_128>;
using ClusterShape = cute::Shape<cute::_1, cute::_1, cute::_1>;

using CollectiveEpilogue = typename cutlass::epilogue::collective::CollectiveBuilder<
    cutlass::arch::Sm90, cutlass::arch::OpClassTensorOp,
    TileShape, ClusterShape,
    cutlass::epilogue::collective::EpilogueTileAuto,
    Acc, Acc,
    ElemCD, cutlass::layout::RowMajor, 128 / cutlass::sizeof_bits<ElemCD>::value,
    ElemCD, cutlass::layout::RowMajor, 128 / cutlass::sizeof_bits<ElemCD>::value,
    cutlass::epilogue::collective::EpilogueScheduleAuto
  >::CollectiveOp;

using CollectiveMainloop = typename cutlass::gemm::collective::CollectiveBuilder<
    cutlass::arch::Sm90, cutlass::arch::OpClassTensorOp,
    ElemA, cutlass::layout::RowMajor, 128 / cutlass::sizeof_bits<ElemA>::value,
    ElemB, cutlass::layout::ColumnMajor, 128 / cutlass::sizeof_bits<ElemB>::value,
    Acc,
    TileShape, ClusterShape,
    cutlass::gemm::collective::StageCountAutoCarveout<static_cast<int>(sizeof(typename CollectiveEpilogue::SharedStorage))>,
    cutlass::gemm::collective::KernelScheduleAuto
  >::CollectiveOp;

using GemmKernel = cutlass::gemm::kernel::GemmUniversal<
    cute::Shape<int,int,int,int>,
    CollectiveMainloop,
    CollectiveEpilogue
>;
using Gemm = cutlass::gemm::device::GemmUniversalAdapter<GemmKernel>;

// Force the device kernel symbol into the cubin without needing a host main.
auto* _anchor = &cutlass::device_kernel<GemmKernel>;


// ===== COMPILED SASS (sm_90a) =====

	.target	sm_90a

	.elftype	@"ET_EXEC"


//--------------------- .note.nv.tkinfo           --------------------------
	.section	.note.nv.tkinfo,"",@"SHT_NOTE"
	.sectionflags	@"SHF_NOTE_NV_TKINFO"
	.tkinfo
        /*0018*/ 	.word	0x00000002
        /*0030*/ 	.string	""
        /*0030*/ 	.string	"ptxas"
        /*0030*/ 	.string	"Cuda compilation tools, release 13.0, V13.0.88"
        /*0030*/ 	.string	"Build cuda_13.0.r13.0/compiler.36424714_0"
        /*0030*/ 	.string	"-arch sm_90a -m 64 "



//--------------------- .note.nv.cuinfo           --------------------------
	.section	.note.nv.cuinfo,"",@"SHT_NOTE"
	.sectionflags	@"SHF_NOTE_NV_CUINFO"
        /*0018*/ 	.short	0x0002
        /*001a*/ 	.short	0x005a
        /*001c*/ 	.short	0x0082
	.zero		2


//--------------------- .nv.info                  --------------------------
	.section	.nv.info,"",@"SHT_CUDA_INFO"
	.align	4


	//----- nvinfo : EIATTR_REGCOUNT
	.align		4
        /*0000*/ 	.byte	0x04, 0x2f
        /*0002*/ 	.short	(.L_15 - .L_14)
	.align		4
.L_14:
        /*0004*/ 	.word	index@(_ZN7cutlass13device_kernelINS_4gemm6kernel13GemmUniversalIN4cute5tupleIJiiiiEEENS1_10collective13CollectiveMmaINS1_34MainloopSm90TmaGmmaWarpSpecializedILi2ENS5_IJNS4_1CILi1EEESB_SB_EEENS1_35KernelTmaWarpSpecializedCooperativeEEENS5_IJNSA_ILi128EEENSA_ILi64EEESF_EEENS_10tfloat32_tENS5_IJlSB_lEEESI_SJ_NS4_8TiledMMAINS4_8MMA_AtomIJNS4_4SM904GMMA29MMA_64x64x8_F32TF32TF32_SS_TNILNSN_7ScaleInE1ELSP_1EEEEEENS4_6LayoutINS5_IJNSA_ILi2EEESB_SB_EEENS5_IJSB_NSA_ILi0EEESV_EEEEENS5_IJNS4_10UnderscoreESY_SY_EEEEENS4_13SM90_TMA_LOADENS4_14ComposedLayoutINS4_7SwizzleILi3ELi4ELi3EEENS4_18smem_ptr_flag_bitsILi32EEENSS_INS5_IJNSA_ILi8EEENSA_ILi32EEEEEENS5_IJS18_SB_EEEEEEEvNS4_8identityES11_S1C_vS1D_EENS_8epilogue10collective6detail29Sm90TmaWarpSpecializedAdapterINS1G_15DefaultEpilogueISI_SJ_SJ_NS1F_6thread17LinearCombinationISI_Li1EffLNS1K_9ScaleType4KindE0ELNS_15FloatRoundStyleE2ESI_EENS1_15EpilogueDefaultEEEEEvvEEEEvNT_6ParamsE)
        /*0008*/ 	.word	0x000000a8


	//----- nvinfo : EIATTR_FRAME_SIZE
	.align		4
.L_15:
        /*000c*/ 	.byte	0x04, 0x11
        /*000e*/ 	.short	(.L_17 - .L_16)
	.align		4
.L_16:
        /*0010*/ 	.word	index@(_ZN7cutlass13device_kernelINS_4gemm6kernel13GemmUniversalIN4cute5tupleIJiiiiEEENS1_10collective13CollectiveMmaINS1_34MainloopSm90TmaGmmaWarpSpecializedILi2ENS5_IJNS4_1CILi1EEESB_SB_EEENS1_35KernelTmaWarpSpecializedCooperativeEEENS5_IJNSA_ILi128EEENSA_ILi64EEESF_EEENS_10tfloat32_tENS5_IJlSB_lEEESI_SJ_NS4_8TiledMMAINS4_8MMA_AtomIJNS4_4SM904GMMA29MMA_64x64x8_F32TF32TF32_SS_TNILNSN_7ScaleInE1ELSP_1EEEEEENS4_6LayoutINS5_IJNSA_ILi2EEESB_SB_EEENS5_IJSB_NSA_ILi0EEESV_EEEEENS5_IJNS4_10UnderscoreESY_SY_EEEEENS4_13SM90_TMA_LOADENS4_14ComposedLayoutINS4_7SwizzleILi3ELi4ELi3EEENS4_18smem_ptr_flag_bitsILi32EEENSS_INS5_IJNSA_ILi8EEENSA_ILi32EEEEEENS5_IJS18_SB_EEEEEEEvNS4_8identityES11_S1C_vS1D_EENS_8epilogue10collective6detail29Sm90TmaWarpSpecializedAdapterINS1G_15DefaultEpilogueISI_SJ_SJ_NS1F_6thread17LinearCombinationISI_Li1EffLNS1K_9ScaleType4KindE0ELNS_15FloatRoundStyleE2ESI_EENS1_15EpilogueDefaultEEEEEvvEEEEvNT_6ParamsE)
        /*0014*/ 	.word	0x00000000


	//----- nvinfo : EIATTR_MIN_STACK_SIZE
	.align		4
.L_17:
        /*0018*/ 	.byte	0x04, 0x12
        /*001a*/ 	.short	(.L_19 - .L_18)
	.align		4
.L_18:
        /*001c*/ 	.word	index@(_ZN7cutlass13device_kernelINS_4gemm6kernel13GemmUniversalIN4cute5tupleIJiiiiEEENS1_10collective13CollectiveMmaINS1_34MainloopSm90TmaGmmaWarpSpecializedILi2ENS5_IJNS4_1CILi1EEESB_SB_EEENS1_35KernelTmaWarpSpecializedCooperativeEEENS5_IJNSA_ILi128EEENSA_ILi64EEESF_EEENS_10tfloat32_tENS5_IJlSB_lEEESI_SJ_NS4_8TiledMMAINS4_8MMA_AtomIJNS4_4SM904GMMA29MMA_64x64x8_F32TF32TF32_SS_TNILNSN_7ScaleInE1ELSP_1EEEEEENS4_6LayoutINS5_IJNSA_ILi2EEESB_SB_EEENS5_IJSB_NSA_ILi0EEESV_EEEEENS5_IJNS4_10UnderscoreESY_SY_EEEEENS4_13SM90_TMA_LOADENS4_14ComposedLayoutINS4_7SwizzleILi3ELi4ELi3EEENS4_18smem_ptr_flag_bitsILi32EEENSS_INS5_IJNSA_ILi8EEENSA_ILi32EEEEEENS5_IJS18_SB_EEEEEEEvNS4_8identityES11_S1C_vS1D_EENS_8epilogue10collective6detail29Sm90TmaWarpSpecializedAdapterINS1G_15DefaultEpilogueISI_SJ_SJ_NS1F_6thread17LinearCombinationISI_Li1EffLNS1K_9ScaleType4KindE0ELNS_15FloatRoundStyleE2ESI_EENS1_15EpilogueDefaultEEEEEvvEEEEvNT_6ParamsE)
        /*0020*/ 	.word	0x00000000
.L_19:


//--------------------- .nv.compat                --------------------------
	.section	.nv.compat,"",@"SHT_CUDA_COMPAT_INFO"
	.align	4
        /*0000*/ 	.byte	0x02, 0x09, 0x01, 0x00, 0x02, 0x02, 0x04, 0x00, 0x02, 0x05, 0x05, 0x00, 0x03, 0x07, 0x01, 0x01
        /*0010*/ 	.byte	0x02, 0x03, 0x01, 0x00, 0x02, 0x06, 0x01, 0x00, 0x04, 0x0b, 0x08, 0x00, 0x00, 0x00, 0x00, 0x00
        /*0020*/ 	.byte	0x00, 0x00, 0x00, 0x00


//--------------------- .nv.info._ZN7cutlass13device_kernelINS_4gemm6kernel13GemmUniversalIN4cute5tupleIJiiiiEEENS1_10collective13CollectiveMmaINS1_34MainloopSm90TmaGmmaWarpSpecializedILi2ENS5_IJNS4_1CILi1EEESB_SB_EEENS1_35KernelTmaWarpSpecializedCooperativeEEENS5_IJNSA_ILi128EEENSA_ILi64EEESF_EEENS_10tfloat32_tENS5_IJlSB_lEEESI_SJ_NS4_8TiledMMAINS4_8MMA_AtomIJNS4_4SM904GMMA29MMA_64x64x8_F32TF32TF32_SS_TNILNSN_7ScaleInE1ELSP_1EEEEEENS4_6LayoutINS5_IJNSA_ILi2EEESB_SB_EEENS5_IJSB_NSA_ILi0EEESV_EEEEENS5_IJNS4_10UnderscoreESY_SY_EEEEENS4_13SM90_TMA_LOADENS4_14ComposedLayoutINS4_7SwizzleILi3ELi4ELi3EEENS4_18smem_ptr_flag_bitsILi32EEENSS_INS5_IJNSA_ILi8EEENSA_ILi32EEEEEENS5_IJS18_SB_EEEEEEEvNS4_8identityES11_S1C_vS1D_EENS_8epilogue10collective6detail29Sm90TmaWarpSpecializedAdapterINS1G_15DefaultEpilogueISI_SJ_SJ_NS1F_6thread17LinearCombinationISI_Li1EffLNS1K_9ScaleType4KindE0ELNS_15FloatRoundStyleE2ESI_EENS1_15EpilogueDefaultEEEEEvvEEEEvNT_6ParamsE --------------------------
	.section	.nv.info._ZN7cutlass13device_kernelINS_4gemm6kernel13GemmUniversalIN4cute5tupleIJiiiiEEENS1_10collective13CollectiveMmaINS1_34MainloopSm90TmaGmmaWarpSpecializedILi2ENS5_IJNS4_1CILi1EEESB_SB_EEENS1_35KernelTmaWarpSpecializedCooperativeEEENS5_IJNSA_ILi128EEENSA_ILi64EEESF_EEENS_10tfloat32_tENS5_IJlSB_lEEESI_SJ_NS4_8TiledMMAINS4_8MMA_AtomIJNS4_4SM904GMMA29MMA_64x64x8_F32TF32TF32_SS_TNILNSN_7ScaleInE1ELSP_1EEEEEENS4_6LayoutINS5_IJNSA_ILi2EEESB_SB_EEENS5_IJSB_NSA_ILi0EEESV_EEEEENS5_IJNS4_10UnderscoreESY_SY_EEEEENS4_13SM90_TMA_LOADENS4_14ComposedLayoutINS4_7SwizzleILi3ELi4ELi3EEENS4_18smem_ptr_flag_bitsILi32EEENSS_INS5_IJNSA_ILi8EEENSA_ILi32EEEEEENS5_IJS18_SB_EEEEEEEvNS4_8identityES11_S1C_vS1D_EENS_8epilogue10collective6detail29Sm90TmaWarpSpecializedAdapterINS1G_15DefaultEpilogueISI_SJ_SJ_NS1F_6thread17LinearCombinationISI_Li1EffLNS1K_9ScaleType4KindE0ELNS_15FloatRoundStyleE2ESI_EENS1_15EpilogueDefaultEEEEEvvEEEEvNT_6ParamsE,"",@"SHT_CUDA_INFO"
	.sectionflags	@""
	.align	4


	//----- nvinfo : EIATTR_CUDA_API_VERSION
	.align		4
        /*0000*/ 	.byte	0x04, 0x37
        /*0002*/ 	.short	(.L_21 - .L_20)
.L_20:
        /*0004*/ 	.word	0x00000082


	//----- nvinfo : EIATTR_KPARAM_INFO
	.align		4
.L_21:
        /*0008*/ 	.byte	0x04, 0x17
        /*000a*/ 	.short	(.L_23 - .L_22)
.L_22:
        /*000c*/ 	.word	0x00000000
        /*0010*/ 	.short	0x0000
        /*0012*/ 	.short	0x0070
        /*0014*/ 	.byte	0x00, 0xf0, 0x01, 0x10


	//----- nvinfo : EIATTR_SPARSE_MMA_MASK
	.align		4
.L_23:
        /*0018*/ 	.byte	0x03, 0x50
        /*001a*/ 	.short	0x0000


	//----- nvinfo : EIATTR_MAXREG_COUNT
	.align		4
        /*001c*/ 	.byte	0x03, 0x1b
        /*001e*/ 	.short	0x00a8


	//----- nvinfo : EIATTR_NUM_BARRIERS
	.align		4
        /*0020*/ 	.byte	0x02, 0x4c
        /*0022*/ 	.byte	0x01
	.zero		1


	//----- nvinfo : EIATTR_EXTERNS
	.align		4
        /*0024*/ 	.byte	0x04, 0x0f
        /*0026*/ 	.short	(.L_25 - .L_24)


	//   ....[0]....
	.align		4
.L_24:
        /*0028*/ 	.word	index@(__assertfail)


	//----- nvinfo : EIATTR_MERCURY_ISA_VERSION
	.align		4
.L_25:
        /*002c*/ 	.byte	0x03, 0x5f
        /*002e*/ 	.short	0x0101


	//----- nvinfo : EIATTR_INT_WARP_WIDE_INSTR_OFFSETS
	.align		4
        /*0030*/ 	.byte	0x04, 0x31
        /*0032*/ 	.short	(.L_27 - .L_26)


	//   ....[0]....
.L_26:
        /*0034*/ 	.word	0x00000370


	//   ....[1]....
        /*0038*/ 	.word	0x00000380


	//   ....[2]....
        /*003c*/ 	.word	0x000004a0


	//----- nvinfo : EIATTR_COOP_GROUP_MASK_REGIDS
	.align		4
.L_27:
        /*0040*/ 	.byte	0x04, 0x29
        /*0042*/ 	.short	(.L_29 - .L_28)


	//   ....[0]....
.L_28:
        /*0044*/ 	.word	0xffffffff


	//   ....[1]....
        /*0048*/ 	.word	0xffffffff


	//   ....[2]....
        /*004c*/ 	.word	0xffffffff


	//   ....[3]....
        /*0050*/ 	.word	0xffffffff


	//   ....[4]....
        /*0054*/ 	.word	0xffffffff


	//----- nvinfo : EIATTR_COOP_GROUP_INSTR_OFFSETS
	.align		4
.L_29:
        /*0058*/ 	.byte	0x04, 0x28
        /*005a*/ 	.short	(.L_31 - .L_30)


	//   ....[0]....
.L_30:
        /*005c*/ 	.word	0x00000060


	//   ....[1]....
        /*0060*/ 	.word	0x00000070


	//   ....[2]....
        /*0064*/ 	.word	0x00000130


	//   ....[3]....
        /*0068*/ 	.word	0x00000280


	//   ....[4]....
        /*006c*/ 	.word	0x00001180


	//----- nvinfo : EIATTR_REG_RECONFIG
	.align		4
.L_31:
        /*0070*/ 	.byte	0x01, 0x54
	.zero		2


	//----- nvinfo : EIATTR_SYSCALL_OFFSETS
	.align		4
        /*0074*/ 	.byte	0x04, 0x46
        /*0076*/ 	.short	(.L_33 - .L_32)


	//   ....[0]....
.L_32:
        /*0078*/ 	.word	0x00001370


	//----- nvinfo : EIATTR_MBARRIER_INSTR_OFFSETS
	.align		4
.L_33:
        /*007c*/ 	.byte	0x04, 0x39
        /*007e*/ 	.short	(.L_35 - .L_34)


	//   ....[0]....
.L_34:
        /*0080*/ 	.word	0x00000230
        /*0084*/ 	.word	0x000000ff
        /*0088*/ 	.word	0x00000000
        /*008c*/ 	.short	0x0100
        /*008e*/ 	.byte	0x08
	.zero		1


	//   ....[1]....
        /*0090*/ 	.word	0x00000240
        /*0094*/ 	.word	0x000000ff
        /*0098*/ 	.word	0x00000010
        /*009c*/ 	.short	0x0100
        /*009e*/ 	.byte	0x08
	.zero		1


	//   ....[2]....
        /*00a0*/ 	.word	0x00000250
        /*00a4*/ 	.word	0x000000ff
        /*00a8*/ 	.word	0x00000008
        /*00ac*/ 	.short	0x0100
        /*00ae*/ 	.byte	0x08
	.zero		1


	//   ....[3]....
        /*00b0*/ 	.word	0x00000260
        /*00b4*/ 	.word	0x000000ff
        /*00b8*/ 	.word	0x00000018
        /*00bc*/ 	.short	0x0100
        /*00be*/ 	.byte	0x08
	.zero		1


	//   ....[4]....
        /*00c0*/ 	.word	0x00000520
        /*00c4*/ 	.word	0x000000ff
        /*00c8*/ 	.word	0x00000030
        /*00cc*/ 	.short	0x0100
        /*00ce*/ 	.byte	0x08
	.zero		1


	//   ....[5]....
        /*00d0*/ 	.word	0x00000580
        /*00d4*/ 	.word	0x000000ff
        /*00d8*/ 	.word	0x00000038
        /*00dc*/ 	.short	0x0100
        /*00de*/ 	.byte	0x08
	.zero		1


	//   ....[6]....
        /*00e0*/ 	.word	0x000013f0
        /*00e4*/ 	.word	0x00000003
        /*00e8*/ 	.word	0x00000000
        /*00ec*/ 	.short	0x010a
        /*00ee*/ 	.byte	0x3f
	.zero		1


	//   ....[7]....
        /*00f0*/ 	.word	0x00001450
        /*00f4*/ 	.word	0x00000003
        /*00f8*/ 	.word	0x00000000
        /*00fc*/ 	.short	0x010a
        /*00fe*/ 	.byte	0x3f
	.zero		1


	//   ....[8]....
        /*0100*/ 	.word	0x00001d00
        /*0104*/ 	.word	0x000000ff
        /*0108*/ 	.word	0x00000000
        /*010c*/ 	.short	0x010a
        /*010e*/ 	.byte	0x04
	.zero		1


	//   ....[9]....
        /*0110*/ 	.word	0x00001d40
        /*0114*/ 	.word	0x000000ff
        /*0118*/ 	.word	0x00000000
        /*011c*/ 	.short	0x010a
        /*011e*/ 	.byte	0x04
	.zero		1


	//   ....[10]....
        /*0120*/ 	.word	0x000024e0
        /*0124*/ 	.word	0x000000ff
        /*0128*/ 	.word	0x00000000
        /*012c*/ 	.short	0x0101
        /*012e*/ 	.byte	0x0a
	.zero		1


	//   ....[11]....
        /*0130*/ 	.word	0x000026a0
        /*0134*/ 	.word	0x000000ff
        /*0138*/ 	.word	0x00000000
        /*013c*/ 	.short	0x0101
        /*013e*/ 	.byte	0x04
	.zero		1


	//   ....[12]....
        /*0140*/ 	.word	0x000059c0
        /*0144*/ 	.word	0x0000000e
        /*0148*/ 	.word	0x00000010
        /*014c*/ 	.short	0x010a
        /*014e*/ 	.byte	0x3f
	.zero		1


	//   ....[13]....
        /*0150*/ 	.word	0x00005fb0
        /*0154*/ 	.word	0x00000005
        /*0158*/ 	.word	0x00000038
        /*015c*/ 	.short	0x0101
        /*015e*/ 	.byte	0x3f
	.zero		1


	//   ....[14]....
        /*0160*/ 	.word	0x000066c0
        /*0164*/ 	.word	0x00000007
        /*0168*/ 	.word	0x00000000
        /*016c*/ 	.short	0x010a
        /*016e*/ 	.byte	0x3f
	.zero		1


	//   ....[15]....
        /*0170*/ 	.word	0x00006740
        /*0174*/ 	.word	0x00000003
        /*0178*/ 	.word	0x00000000
        /*017c*/ 	.short	0x010a
        /*017e*/ 	.byte	0x3f
	.zero		1


	//   ....[16]....
        /*0180*/ 	.word	0x000067a0
        /*0184*/ 	.word	0x00000003
        /*0188*/ 	.word	0x00000000
        /*018c*/ 	.short	0x010a
        /*018e*/ 	.byte	0x3f
	.zero		1


	//   ....[17]....
        /*0190*/ 	.word	0x00006800
        /*0194*/ 	.word	0x00000004
        /*0198*/ 	.word	0x00000000
        /*019c*/ 	.short	0x010a
        /*019e*/ 	.byte	0x3f
	.zero		1


	//   ....[18]....
        /*01a0*/ 	.word	0x000068d0
        /*01a4*/ 	.word	0x0000000e
        /*01a8*/ 	.word	0x00000010
        /*01ac*/ 	.short	0x010a
        /*01ae*/ 	.byte	0x3f
	.zero		1


	//   ....[19]....
        /*01b0*/ 	.word	0x000069a0
        /*01b4*/ 	.word	0x00000007
        /*01b8*/ 	.word	0x00000000
        /*01bc*/ 	.short	0x010a
        /*01be*/ 	.byte	0x3f
	.zero		1


	//----- nvinfo : EIATTR_NUM_MBARRIERS
	.align		4
.L_35:
        /*01c0*/ 	.byte	0x03, 0x38
        /*01c2*/ 	.short	0x0006


	//----- nvinfo : EIATTR_EXIT_INSTR_OFFSETS
	.align		4
        /*01c4*/ 	.byte	0x04, 0x1c
        /*01c6*/ 	.short	(.L_37 - .L_36)


	//   ....[0]....
.L_36:
        /*01c8*/ 	.word	0x00000620


	//   ....[1]....
        /*01cc*/ 	.word	0x00000ee0


	//   ....[2]....
        /*01d0*/ 	.word	0x000050a0


	//   ....[3]....
        /*01d4*/ 	.word	0x000056d0


	//   ....[4]....
        /*01d8*/ 	.word	0x00006790


	//----- nvinfo : EIATTR_MAX_THREADS
	.align		4
.L_37:
        /*01dc*/ 	.byte	0x04, 0x05
        /*01de*/ 	.short	(.L_39 - .L_38)
.L_38:
        /*01e0*/ 	.word	0x00000180
        /*01e4*/ 	.word	0x00000001
        /*01e8*/ 	.word	0x00000001


	//----- nvinfo : EIATTR_CRS_STACK_SIZE
	.align		4
.L_39:
        /*01ec*/ 	.byte	0x04, 0x1e
        /*01ee*/ 	.short	(.L_41 - .L_40)
.L_40:
        /*01f0*/ 	.word	0x00000000


	//----- nvinfo : EIATTR_CBANK_PARAM_SIZE
	.align		4
.L_41:
        /*01f4*/ 	.byte	0x03, 0x19
        /*01f6*/ 	.short	0x0470


	//----- nvinfo : EIATTR_PARAM_CBANK
	.align		4
        /*01f8*/ 	.byte	0x04, 0x0a
        /*01fa*/ 	.short	(.L_43 - .L_42)
	.align		4
.L_42:
        /*01fc*/ 	.word	index@(.nv.constant0._ZN7cutlass13device_kernelINS_4gemm6kernel13GemmUniversalIN4cute5tupleIJiiiiEEENS1_10collective13CollectiveMmaINS1_34MainloopSm90TmaGmmaWarpSpecializedILi2ENS5_IJNS4_1CILi1EEESB_SB_EEENS1_35KernelTmaWarpSpecializedCooperativeEEENS5_IJNSA_ILi128EEENSA_ILi64EEESF_EEENS_10tfloat32_tENS5_IJlSB_lEEESI_SJ_NS4_8TiledMMAINS4_8MMA_AtomIJNS4_4SM904GMMA29MMA_64x64x8_F32TF32TF32_SS_TNILNSN_7ScaleInE1ELSP_1EEEEEENS4_6LayoutINS5_IJNSA_ILi2EEESB_SB_EEENS5_IJSB_NSA_ILi0EEESV_EEEEENS5_IJNS4_10UnderscoreESY_SY_EEEEENS4_13SM90_TMA_LOADENS4_14ComposedLayoutINS4_7SwizzleILi3ELi4ELi3EEENS4_18smem_ptr_flag_bitsILi32EEENSS_INS5_IJNSA_ILi8EEENSA_ILi32EEEEEENS5_IJS18_SB_EEEEEEEvNS4_8identityES11_S1C_vS1D_EENS_8epilogue10collective6detail29Sm90TmaWarpSpecializedAdapterINS1G_15DefaultEpilogueISI_SJ_SJ_NS1F_6thread17LinearCombinationISI_Li1EffLNS1K_9ScaleType4KindE0ELNS_15FloatRoundStyleE2ESI_EENS1_15EpilogueDefaultEEEEEvvEEEEvNT_6ParamsE)
        /*0200*/ 	.short	0x0210
        /*0202*/ 	.short	0x0470


	//----- nvinfo : EIATTR_SW_WAR
	.align		4
.L_43:
        /*0204*/ 	.byte	0x04, 0x36
        /*0206*/ 	.short	(.L_45 - .L_44)
.L_44:
        /*0208*/ 	.word	0x00000008
.L_45:


//--------------------- .nv.callgraph             --------------------------
	.section	.nv.callgraph,"",@"SHT_CUDA_CALLGRAPH"
	.align	4
	.sectionentsize	8
	.align		4
        /*0000*/ 	.word	0x00000000
	.align		4
        /*0004*/ 	.word	0xffffffff
	.align		4
        /*0008*/ 	.word	index@(_ZN7cutlass13device_kernelINS_4gemm6kernel13GemmUniversalIN4cute5tupleIJiiiiEEENS1_10collective13CollectiveMmaINS1_34MainloopSm90TmaGmmaWarpSpecializedILi2ENS5_IJNS4_1CILi1EEESB_SB_EEENS1_35KernelTmaWarpSpecializedCooperativeEEENS5_IJNSA_ILi128EEENSA_ILi64EEESF_EEENS_10tfloat32_tENS5_IJlSB_lEEESI_SJ_NS4_8TiledMMAINS4_8MMA_AtomIJNS4_4SM904GMMA29MMA_64x64x8_F32TF32TF32_SS_TNILNSN_7ScaleInE1ELSP_1EEEEEENS4_6LayoutINS5_IJNSA_ILi2EEESB_SB_EEENS5_IJSB_NSA_ILi0EEESV_EEEEENS5_IJNS4_10UnderscoreESY_SY_EEEEENS4_13SM90_TMA_LOADENS4_14ComposedLayoutINS4_7SwizzleILi3ELi4ELi3EEENS4_18smem_ptr_flag_bitsILi32EEENSS_INS5_IJNSA_ILi8EEENSA_ILi32EEEEEENS5_IJS18_SB_EEEEEEEvNS4_8identityES11_S1C_vS1D_EENS_8epilogue10collective6detail29Sm90TmaWarpSpecializedAdapterINS1G_15DefaultEpilogueISI_SJ_SJ_NS1F_6thread17LinearCombinationISI_Li1EffLNS1K_9ScaleType4KindE0ELNS_15FloatRoundStyleE2ESI_EENS1_15EpilogueDefaultEEEEEvvEEEEvNT_6ParamsE)
	.align		4
        /*000c*/ 	.word	index@(__assertfail)
	.align		4
        /*0010*/ 	.word	0x00000000
	.align		4
        /*0014*/ 	.word	0xfffffffe
	.align		4
        /*0018*/ 	.word	0x00000000
	.align		4
        /*001c*/ 	.word	0xfffffffd
	.align		4
        /*0020*/ 	.word	0x00000000
	.align		4
        /*0024*/ 	.word	0xfffffffc


//--------------------- .nv.constant4             --------------------------
	.section	.nv.constant4,"a",@progbits
	.align	8
	.align		8
.nv.constant4:
        /*0000*/ 	.dword	__assertfail
	.align		8
        /*0008*/ 	.dword	__unnamed_1
	.align		8
        /*0010*/ 	.dword	_ZN39_INTERNAL_a9421e7d_4_k_cu_7141a913_58074cuda3std3__45__cpo5beginE
	.align		8
        /*0018*/ 	.dword	_ZN39_INTERNAL_a9421e7d_4_k_cu_7141a913_58074cuda3std3__45__cpo3endE
	.align		8
        /*0020*/ 	.dword	_ZN39_INTERNAL_a9421e7d_4_k_cu_7141a913_58074cuda3std3__45__cpo6cbeginE
	.align		8
        /*0028*/ 	.dword	_ZN39_INTERNAL_a9421e7d_4_k_cu_7141a913_58074cuda3std3__45__cpo4cendE
	.align		8
        /*0030*/ 	.dword	_ZN39_INTERNAL_a9421e7d_4_k_cu_7141a913_58074cuda3std3__441_GLOBAL__N__a9421e7d_4_k_cu_7141a913_58076ignoreE
	.align		8
        /*0038*/ 	.dword	_ZN39_INTERNAL_a9421e7d_4_k_cu_7141a913_58074cuda3std3__419piecewise_constructE
	.align		8
        /*0040*/ 	.dword	_ZN39_INTERNAL_a9421e7d_4_k_cu_7141a913_58074cuda3std3__48in_placeE
	.align		8
        /*0048*/ 	.dword	_ZN39_INTERNAL_a9421e7d_4_k_cu_7141a913_58074cuda3std6ranges3__45__cpo4swapE
	.align		8
        /*0050*/ 	.dword	_ZN39_INTERNAL_a9421e7d_4_k_cu_7141a913_58074cuda3std6ranges3__45__cpo9iter_moveE
	.align		8
        /*0058*/ 	.dword	_ZN39_INTERNAL_a9421e7d_4_k_cu_7141a913_58074cute7productE
	.align		8
        /*0060*/ 	.dword	_ZN39_INTERNAL_a9421e7d_4_k_cu_7141a913_58074cute1_E
	.align		8
        /*0068*/ 	.dword	$str$22
	.align		8
        /*0070*/ 	.dword	$str$23


//--------------------- .text._ZN7cutlass13device_kernelINS_4gemm6kernel13GemmUniversalIN4cute5tupleIJiiiiEEENS1_10collective13CollectiveMmaINS1_34MainloopSm90TmaGmmaWarpSpecializedILi2ENS5_IJNS4_1CILi1EEESB_SB_EEENS1_35KernelTmaWarpSpecializedCooperativeEEENS5_IJNSA_ILi128EEENSA_ILi64EEESF_EEENS_10tfloat32_tENS5_IJlSB_lEEESI_SJ_NS4_8TiledMMAINS4_8MMA_AtomIJNS4_4SM904GMMA29MMA_64x64x8_F32TF32TF32_SS_TNILNSN_7ScaleInE1ELSP_1EEEEEENS4_6LayoutINS5_IJNSA_ILi2EEESB_SB_EEENS5_IJSB_NSA_ILi0EEESV_EEEEENS5_IJNS4_10UnderscoreESY_SY_EEEEENS4_13SM90_TMA_LOADENS4_14ComposedLayoutINS4_7SwizzleILi3ELi4ELi3EEENS4_18smem_ptr_flag_bitsILi32EEENSS_INS5_IJNSA_ILi8EEENSA_ILi32EEEEEENS5_IJS18_SB_EEEEEEEvNS4_8identityES11_S1C_vS1D_EENS_8epilogue10collective6detail29Sm90TmaWarpSpecializedAdapterINS1G_15DefaultEpilogueISI_SJ_SJ_NS1F_6thread17LinearCombinationISI_Li1EffLNS1K_9ScaleType4KindE0ELNS_15FloatRoundStyleE2ESI_EENS1_15EpilogueDefaultEEEEEvvEEEEvNT_6ParamsE --------------------------
	.section	.text._ZN7cutlass13device_kernelINS_4gemm6kernel13GemmUniversalIN4cute5tupleIJiiiiEEENS1_10collective13CollectiveMmaINS1_34MainloopSm90TmaGmmaWarpSpecializedILi2ENS5_IJNS4_1CILi1EEESB_SB_EEENS1_35KernelTmaWarpSpecializedCooperativeEEENS5_IJNSA_ILi128EEENSA_ILi64EEESF_EEENS_10tfloat32_tENS5_IJlSB_lEEESI_SJ_NS4_8TiledMMAINS4_8MMA_AtomIJNS4_4SM904GMMA29MMA_64x64x8_F32TF32TF32_SS_TNILNSN_7ScaleInE1ELSP_1EEEEEENS4_6LayoutINS5_IJNSA_ILi2EEESB_SB_EEENS5_IJSB_NSA_ILi0EEESV_EEEEENS5_IJNS4_10UnderscoreESY_SY_EEEEENS4_13SM90_TMA_LOADENS4_14ComposedLayoutINS4_7SwizzleILi3ELi4ELi3EEENS4_18smem_ptr_flag_bitsILi32EEENSS_INS5_IJNSA_ILi8EEENSA_ILi32EEEEEENS5_IJS18_SB_EEEEEEEvNS4_8identityES11_S1C_vS1D_EENS_8epilogue10collective6detail29Sm90TmaWarpSpecializedAdapterINS1G_15DefaultEpilogueISI_SJ_SJ_NS1F_6thread17LinearCombinationISI_Li1EffLNS1K_9ScaleType4KindE0ELNS_15FloatRoundStyleE2ESI_EENS1_15EpilogueDefaultEEEEEvvEEEEvNT_6ParamsE,"ax",@progbits
	.align	128
.text._ZN7cutlass13device_kernelINS_4gemm6kernel13GemmUniversalIN4cute5tupleIJiiiiEEENS1_10collective13CollectiveMmaINS1_34MainloopSm90TmaGmmaWarpSpecializedILi2ENS5_IJNS4_1CILi1EEESB_SB_EEENS1_35KernelTmaWarpSpecializedCooperativeEEENS5_IJNSA_ILi128EEENSA_ILi64EEESF_EEENS_10tfloat32_tENS5_IJlSB_lEEESI_SJ_NS4_8TiledMMAINS4_8MMA_AtomIJNS4_4SM904GMMA29MMA_64x64x8_F32TF32TF32_SS_TNILNSN_7ScaleInE1ELSP_1EEEEEENS4_6LayoutINS5_IJNSA_ILi2EEESB_SB_EEENS5_IJSB_NSA_ILi0EEESV_EEEEENS5_IJNS4_10UnderscoreESY_SY_EEEEENS4_13SM90_TMA_LOADENS4_14ComposedLayoutINS4_7SwizzleILi3ELi4ELi3EEENS4_18smem_ptr_flag_bitsILi32EEENSS_INS5_IJNSA_ILi8EEENSA_ILi32EEEEEENS5_IJS18_SB_EEEEEEEvNS4_8identityES11_S1C_vS1D_EENS_8epilogue10collective6detail29Sm90TmaWarpSpecializedAdapterINS1G_15DefaultEpilogueISI_SJ_SJ_NS1F_6thread17LinearCombinationISI_Li1EffLNS1K_9ScaleType4KindE0ELNS_15FloatRoundStyleE2ESI_EENS1_15EpilogueDefaultEEEEEvvEEEEvNT_6ParamsE:
        .type           _ZN7cutlass13device_kernelINS_4gemm6kernel13GemmUniversalIN4cute5tupleIJiiiiEEENS1_10collective13CollectiveMmaINS1_34MainloopSm90TmaGmmaWarpSpecializedILi2ENS5_IJNS4_1CILi1EEESB_SB_EEENS1_35KernelTmaWarpSpecializedCooperativeEEENS5_IJNSA_ILi128EEENSA_ILi64EEESF_EEENS_10tfloat32_tENS5_IJlSB_lEEESI_SJ_NS4_8TiledMMAINS4_8MMA_AtomIJNS4_4SM904GMMA29MMA_64x64x8_F32TF32TF32_SS_TNILNSN_7ScaleInE1ELSP_1EEEEEENS4_6LayoutINS5_IJNSA_ILi2EEESB_SB_EEENS5_IJSB_NSA_ILi0EEESV_EEEEENS5_IJNS4_10UnderscoreESY_SY_EEEEENS4_13SM90_TMA_LOADENS4_14ComposedLayoutINS4_7SwizzleILi3ELi4ELi3EEENS4_18smem_ptr_flag_bitsILi32EEENSS_INS5_IJNSA_ILi8EEENSA_ILi32EEEEEENS5_IJS18_SB_EEEEEEEvNS4_8identityES11_S1C_vS1D_EENS_8epilogue10collective6detail29Sm90TmaWarpSpecializedAdapterINS1G_15DefaultEpilogueISI_SJ_SJ_NS1F_6thread17LinearCombinationISI_Li1EffLNS1K_9ScaleType4KindE0ELNS_15FloatRoundStyleE2ESI_EENS1_15EpilogueDefaultEEEEEvvEEEEvNT_6ParamsE,@function
        .size           _ZN7cutlass13device_kernelINS_4gemm6kernel13GemmUniversalIN4cute5tupleIJiiiiEEENS1_10collective13CollectiveMmaINS1_34MainloopSm90TmaGmmaWarpSpecializedILi2ENS5_IJNS4_1CILi1EEESB_SB_EEENS1_35KernelTmaWarpSpecializedCooperativeEEENS5_IJNSA_ILi128EEENSA_ILi64EEESF_EEENS_10tfloat32_tENS5_IJlSB_lEEESI_SJ_NS4_8TiledMMAINS4_8MMA_AtomIJNS4_4SM904GMMA29MMA_64x64x8_F32TF32TF32_SS_TNILNSN_7ScaleInE1ELSP_1EEEEEENS4_6LayoutINS5_IJNSA_ILi2EEESB_SB_EEENS5_IJSB_NSA_ILi0EEESV_EEEEENS5_IJNS4_10UnderscoreESY_SY_EEEEENS4_13SM90_TMA_LOADENS4_14ComposedLayoutINS4_7SwizzleILi3ELi4ELi3EEENS4_18smem_ptr_flag_bitsILi32EEENSS_INS5_IJNSA_ILi8EEENSA_ILi32EEEEEENS5_IJS18_SB_EEEEEEEvNS4_8identityES11_S1C_vS1D_EENS_8epilogue10collective6detail29Sm90TmaWarpSpecializedAdapterINS1G_15DefaultEpilogueISI_SJ_SJ_NS1F_6thread17LinearCombinationISI_Li1EffLNS1K_9ScaleType4KindE0ELNS_15FloatRoundStyleE2ESI_EENS1_15EpilogueDefaultEEEEEvvEEEEvNT_6ParamsE,(.L_x_126 - _ZN7cutlass13device_kernelINS_4gemm6kernel13GemmUniversalIN4cute5tupleIJiiiiEEENS1_10collective13CollectiveMmaINS1_34MainloopSm90TmaGmmaWarpSpecializedILi2ENS5_IJNS4_1CILi1EEESB_SB_EEENS1_35KernelTmaWarpSpecializedCooperativeEEENS5_IJNSA_ILi128EEENSA_ILi64EEESF_EEENS_10tfloat32_tENS5_IJlSB_lEEESI_SJ_NS4_8TiledMMAINS4_8MMA_AtomIJNS4_4SM904GMMA29MMA_64x64x8_F32TF32TF32_SS_TNILNSN_7ScaleInE1ELSP_1EEEEEENS4_6LayoutINS5_IJNSA_ILi2EEESB_SB_EEENS5_IJSB_NSA_ILi0EEESV_EEEEENS5_IJNS4_10UnderscoreESY_SY_EEEEENS4_13SM90_TMA_LOADENS4_14ComposedLayoutINS4_7SwizzleILi3ELi4ELi3EEENS4_18smem_ptr_flag_bitsILi32EEENSS_INS5_IJNSA_ILi8EEENSA_ILi32EEEEEENS5_IJS18_SB_EEEEEEEvNS4_8identityES11_S1C_vS1D_EENS_8epilogue10collective6detail29Sm90TmaWarpSpecializedAdapterINS1G_15DefaultEpilogueISI_SJ_SJ_NS1F_6thread17LinearCombinationISI_Li1EffLNS1K_9ScaleType4KindE0ELNS_15FloatRoundStyleE2ESI_EENS1_15EpilogueDefaultEEEEEvvEEEEvNT_6ParamsE)
        .other          _ZN7cutlass13device_kernelINS_4gemm6kernel13GemmUniversalIN4cute5tupleIJiiiiEEENS1_10collective13CollectiveMmaINS1_34MainloopSm90TmaGmmaWarpSpecializedILi2ENS5_IJNS4_1CILi1EEESB_SB_EEENS1_35KernelTmaWarpSpecializedCooperativeEEENS5_IJNSA_ILi128EEENSA_ILi64EEESF_EEENS_10tfloat32_tENS5_IJlSB_lEEESI_SJ_NS4_8TiledMMAINS4_8MMA_AtomIJNS4_4SM904GMMA29MMA_64x64x8_F32TF32TF32_SS_TNILNSN_7ScaleInE1ELSP_1EEEEEENS4_6LayoutINS5_IJNSA_ILi2EEESB_SB_EEENS5_IJSB_NSA_ILi0EEESV_EEEEENS5_IJNS4_10UnderscoreESY_SY_EEEEENS4_13SM90_TMA_LOADENS4_14ComposedLayoutINS4_7SwizzleILi3ELi4ELi3EEENS4_18smem_ptr_flag_bitsILi32EEENSS_INS5_IJNSA_ILi8EEENSA_ILi32EEEEEENS5_IJS18_SB_EEEEEEEvNS4_8identityES11_S1C_vS1D_EENS_8epilogue10collective6detail29Sm90TmaWarpSpecializedAdapterINS1G_15DefaultEpilogueISI_SJ_SJ_NS1F_6thread17LinearCombinationISI_Li1EffLNS1K_9ScaleType4KindE0ELNS_15FloatRoundStyleE2ESI_EENS1_15EpilogueDefaultEEEEEvvEEEEvNT_6ParamsE,@"STO_CUDA_ENTRY STV_DEFAULT"
_ZN7cutlass13device_kernelINS_4gemm6kernel13GemmUniversalIN4cute5tupleIJiiiiEEENS1_10collective13CollectiveMmaINS1_34MainloopSm90TmaGmmaWarpSpecializedILi2ENS5_IJNS4_1CILi1EEESB_SB_EEENS1_35KernelTmaWarpSpecializedCooperativeEEENS5_IJNSA_ILi128EEENSA_ILi64EEESF_EEENS_10tfloat32_tENS5_IJlSB_lEEESI_SJ_NS4_8TiledMMAINS4_8MMA_AtomIJNS4_4SM904GMMA29MMA_64x64x8_F32TF32TF32_SS_TNILNSN_7ScaleInE1ELSP_1EEEEEENS4_6LayoutINS5_IJNSA_ILi2EEESB_SB_EEENS5_IJSB_NSA_ILi0EEESV_EEEEENS5_IJNS4_10UnderscoreESY_SY_EEEEENS4_13SM90_TMA_LOADENS4_14ComposedLayoutINS4_7SwizzleILi3ELi4ELi3EEENS4_18smem_ptr_flag_bitsILi32EEENSS_INS5_IJNSA_ILi8EEENSA_ILi32EEEEEENS5_IJS18_SB_EEEEEEEvNS4_8identityES11_S1C_vS1D_EENS_8epilogue10collective6detail29Sm90TmaWarpSpecializedAdapterINS1G_15DefaultEpilogueISI_SJ_SJ_NS1F_6thread17LinearCombinationISI_Li1EffLNS1K_9ScaleType4KindE0ELNS_15FloatRoundStyleE2ESI_EENS1_15EpilogueDefaultEEEEEvvEEEEvNT_6ParamsE:
[----:B------:R-:W0:Y:S01]  /*0000*/  LDC R1, c[0x0][0x28] ;  /* 0x00000a00ff017b82 */ /* 0x000e220000000800 */
[----:B------:R-:W1:Y:S01]  /*0010*/  S2R R4, SR_TID.X ;  /* 0x0000000000047919 */ /* 0x000e620000002100 */
[----:B------:R-:W-:Y:S01]  /*0020*/  ELECT P0, URZ, PT ;  /* 0x00000000003f782f */ /* 0x000fe20003800000 */
[----:B------:R-:W-:Y:S01]  /*0030*/  BSSY B0, `(.L_x_0) ;  /* 0x000000f000007945 */ /* 0x000fe20003800000 */
[--C-:B-1----:R-:W-:Y:S02]  /*0040*/  SHF.R.U32.HI R0, RZ, 0x5, R4.reuse ;  /* 0x00000005ff007819 */ /* 0x102fe40000011604 */
[----:B------:R-:W-:-:S03]  /*0050*/  SHF.R.U32.HI R14, RZ, 0x7, R4 ;  /* 0x00000007ff0e7819 */ /* 0x000fc60000011604 */
[----:B------:R-:W1:Y:S04]  /*0060*/  SHFL.IDX PT, R5, R0, RZ, 0x1f ;  /* 0x00001fff00057589 */ /* 0x000e6800000e0000 */
[----:B------:R2:W3:Y:S01]  /*0070*/  SHFL.IDX PT, R10, R14, RZ, 0x1f ;  /* 0x00001fff0e0a7589 */ /* 0x0004e200000e0000 */
[----:B-1----:R-:W-:-:S13]  /*0080*/  ISETP.NE.OR P0, PT, R5, RZ, !P0 ;  /* 0x000000ff0500720c */ /* 0x002fda0004705670 */
[----:B0-23--:R-:W-:Y:S05]  /*0090*/  @P0 BRA `(.L_x_1) ;  /* 0x0000000000200947 */ /* 0x00dfea0003800000 */
[----:B------:R-:W-:Y:S02]  /*00a0*/  ULDC.64 UR4, c[0x0][0x198] ;  /* 0x0000660000047ab9 */ /* 0x000fe40000000a00 */
[----:B------:R-:W-:Y:S02]  /*00b0*/  UIADD3 UR6, UP0, UR4, 0xf0, URZ ;  /* 0x000000f004067890 */ /* 0x000fe4000ff1e03f */
[----:B------:R-:W-:Y:S02]  /*00c0*/  UIADD3 UR4, UP1, UR4, 0x1f0, URZ ;  /* 0x000001f004047890 */ /* 0x000fe4000ff3e03f */
[----:B------:R-:W-:Y:S02]  /*00d0*/  UIADD3.X UR7, URZ, UR5, URZ, UP0, !UPT ;  /* 0x000000053f077290 */ /* 0x000fe400087fe43f */
[----:B------:R-:W-:-:S07]  /*00e0*/  UIADD3.X UR5, URZ, UR5, URZ, UP1, !UPT ;  /* 0x000000053f057290 */ /* 0x000fce0008ffe43f */
[----:B------:R0:W-:Y:S02]  /*00f0*/  UTMACCTL.PF [UR6] ;  /* 0x00000000060079b9 */ /* 0x0001e40008040000 */
[----:B------:R0:W-:Y:S02]  /*0100*/  UTMACCTL.PF [UR4] ;  /* 0x00000000040079b9 */ /* 0x0001e40008040000 */
[----:B0-----:R-:W-:Y:S01]  /*0110*/  NOP ;  /* 0x0000000000007918 */ /* 0x001fe20000000000 */
.L_x_1:
[----:B------:R-:W-:Y:S05]  /*0120*/  BSYNC B0 ;  /* 0x0000000000007941 */ /* 0x000fea0003800000 */
.L_x_0:
[----:B------:R-:W0:Y:S02]  /*0130*/  SHFL.IDX PT, R2, R0, RZ, 0x1f ;  /* 0x00001fff00027589 */ /* 0x000e2400000e0000 */
[----:B0-----:R-:W-:-:S13]  /*0140*/  ISETP.NE.AND P0, PT, R2, RZ, PT ;  /* 0x000000ff0200720c */ /* 0x001fda0003f05270 */
[----:B------:R-:W-:Y:S05]  /*0150*/  @P0 BRA `(.L_x_2) ;  /* 0x0000000000480947 */ /* 0x000fea0003800000 */
[----:B------:R-:W0:Y:S01]  /*0160*/  S2UR UR8, SR_CgaCtaId ;  /* 0x00000000000879c3 */ /* 0x000e220000008800 */
[----:B------:R-:W-:Y:S01]  /*0170*/  UMOV UR4, 0x400 ;  /* 0x0000040000047882 */ /* 0x000fe20000000000 */
[----:B------:R-:W-:Y:S01]  /*0180*/  UMOV UR5, 0x1 ;  /* 0x0000000100057882 */ /* 0x000fe20000000000 */
[----:B------:R-:W-:Y:S01]  /*0190*/  UMOV UR6, 0x100 ;  /* 0x0000010000067882 */ /* 0x000fe20000000000 */
[----:B------:R-:W-:Y:S01]  /*01a0*/  ELECT P0, URZ, PT ;  /* 0x00000000003f782f */ /* 0x000fe20003800000 */
[----:B------:R-:W-:-:S04]  /*01b0*/  UIADD3 UR6, -UR6, 0x100000, URZ ;  /* 0x0010000006067890 */ /* 0x000fc8000fffe13f */
[----:B------:R-:W-:Y:S02]  /*01c0*/  USHF.L.U32 UR7, UR6, 0xb, URZ ;  /* 0x0000000b06077899 */ /* 0x000fe4000800063f */
[----:B------:R-:W-:Y:S02]  /*01d0*/  USHF.L.U32 UR6, UR6, 0x1, URZ ;  /* 0x0000000106067899 */ /* 0x000fe4000800063f */
[----:B0-----:R-:W-:Y:S02]  /*01e0*/  ULEA UR8, UR8, UR4, 0x18 ;  /* 0x0000000408087291 */ /* 0x001fe4000f8ec03f */
[----:B------:R-:W-:-:S04]  /*01f0*/  UIADD3 UR4, -UR5, 0x100000, URZ ;  /* 0x0010000005047890 */ /* 0x000fc8000fffe13f */
[----:B------:R-:W-:Y:S02]  /*0200*/  USHF.L.U32 UR5, UR4, 0xb, URZ ;  /* 0x0000000b04057899 */ /* 0x000fe4000800063f */
[----:B------:R-:W-:Y:S01]  /*0210*/  USHF.L.U32 UR4, UR4, 0x1, URZ ;  /* 0x0000000104047899 */ /* 0x000fe2000800063f */
[----:B------:R-:W0:Y:S11]  /*0220*/  FENCE.VIEW.ASYNC.S ;  /* 0x00000000000073c6 */ /* 0x000e360000000000 */
[----:B0-----:R0:W1:Y:S01]  /*0230*/  SYNCS.EXCH.64 URZ, [UR8], UR4 ;  /* 0x00000004083f75b2 */ /* 0x0010620008000100 */
[----:B------:R0:W2:Y:S01]  /*0240*/  SYNCS.EXCH.64 URZ, [UR8+0x10], UR6 ;  /* 0x00001006083f75b2 */ /* 0x0000a20008000100 */
[----:B------:R0:W3:Y:S01]  /*0250*/  SYNCS.EXCH.64 URZ, [UR8+0x8], UR4 ;  /* 0x00000804083f75b2 */ /* 0x0000e20008000100 */
[----:B------:R0:W4:Y:S01]  /*0260*/  SYNCS.EXCH.64 URZ, [UR8+0x18], UR6 ;  /* 0x00001806083f75b2 */ /* 0x0001220008000100 */
[----:B------:R-:W-:Y:S01]  /*0270*/  NOP ;  /* 0x0000000000007918 */ /* 0x000fe20000000000 */
.L_x_2:
[----:B------:R-:W5:Y:S01]  /*0280*/  SHFL.IDX PT, R0, R0, RZ, 0x1f ;  /* 0x00001fff00007589 */ /* 0x000f6200000e0000 */
[----:B------:R-:W-:Y:S01]  /*0290*/  ELECT P0, URZ, PT ;  /* 0x00000000003f782f */ /* 0x000fe20003800000 */
[----:B------:R-:W1:Y:S01]  /*02a0*/  LDC R2, c[0x0][0x65c] ;  /* 0x00019700ff027b82 */ /* 0x000e620000000800 */
[----:B0-----:R-:W-:Y:S01]  /*02b0*/  UMOV UR4, 0x20 ;  /* 0x0000002000047882 */ /* 0x001fe20000000000 */
[----:B------:R-:W0:Y:S01]  /*02c0*/  S2R R3, SR_CTAID.Y ;  /* 0x0000000000037919 */ /* 0x000e220000002600 */
[----:B------:R-:W-:Y:S01]  /*02d0*/  NOP ;  /* 0x0000000000007918 */ /* 0x000fe20000000000 */
[----:B------:R-:W-:Y:S01]  /*02e0*/  ISETP.NE.AND P2, PT, R10, RZ, PT ;  /* 0x000000ff0a00720c */ /* 0x000fe20003f45270 */
[----:B------:R-:W-:Y:S01]  /*02f0*/  NOP ;  /* 0x0000000000007918 */ /* 0x000fe20000000000 */
[----:B------:R-:W2:Y:S01]  /*0300*/  S2R R6, SR_CTAID.X ;  /* 0x0000000000067919 */ /* 0x000ea20000002500 */
[----:B------:R-:W-:Y:S01]  /*0310*/  IMAD.MOV.U32 R7, RZ, RZ, RZ ;  /* 0x000000ffff077224 */ /* 0x000fe200078e00ff */
[----:B-----5:R-:W-:-:S02]  /*0320*/  ISETP.NE.OR P0, PT, R0, RZ, !P0 ;  /* 0x000000ff0000720c */ /* 0x020fc40004705670 */
[----:B-1----:R-:W-:-:S04]  /*0330*/  ISETP.NE.AND P3, PT, R2, 0x1, PT ;  /* 0x000000010200780c */ /* 0x002fc80003f65270 */
[----:B------:R-:W-:Y:S02]  /*0340*/  P2R R0, PR, RZ, 0x8 ;  /* 0x00000008ff007803 */ /* 0x000fe40000000000 */
[----:B------:R-:W-:-:S04]  /*0350*/  SHF.R.S32.HI R0, RZ, 0x1f, R5 ;  /* 0x0000001fff007819 */ /* 0x000fc80000011405 */
[----:B------:R-:W-:Y:S01]  /*0360*/  LEA.HI R0, R0, R5, RZ, 0x2 ;  /* 0x0000000500007211 */ /* 0x000fe200078f10ff */
[----:B------:R-:W-:Y:S01]  /*0370*/  VOTEU.ALL UP0, P0 ;  /* 0x00000000003f7886 */ /* 0x000fe20000000000 */
[----:B------:R-:W-:Y:S01]  /*0380*/  VOTEU.ALL UP1, P0 ;  /* 0x00000000003f7886 */ /* 0x000fe20000020000 */
[----:B------:R-:W2:Y:S01]  /*0390*/  @P3 LDC R17, c[0x0][0x10] ;  /* 0x00000400ff113b82 */ /* 0x000ea20000000800 */
[----:B------:R-:W-:Y:S01]  /*03a0*/  LOP3.LUT R0, R0, 0xfffffffc, RZ, 0xc0, !PT ;  /* 0xfffffffc00007812 */ /* 0x000fe200078ec0ff */
[----:B0-----:R-:W-:Y:S01]  /*03b0*/  @P3 IMAD.MOV.U32 R8, RZ, RZ, R3 ;  /* 0x000000ffff083224 */ /* 0x001fe200078e0003 */
[----:B------:R-:W-:Y:S01]  /*03c0*/  @!UP0 UMOV UR6, 0x400 ;  /* 0x0000040000068882 */ /* 0x000fe20000000000 */
[----:B------:R-:W-:-:S04]  /*03d0*/  @!UP0 UIADD3 UR4, -UR4, 0x100000, URZ ;  /* 0x0010000004048890 */ /* 0x000fc8000fffe13f */
[----:B------:R-:W-:Y:S02]  /*03e0*/  @!UP0 USHF.L.U32 UR5, UR4, 0xb, URZ ;  /* 0x0000000b04058899 */ /* 0x000fe4000800063f */
[----:B------:R-:W-:Y:S01]  /*03f0*/  @!UP0 USHF.L.U32 UR4, UR4, 0x1, URZ ;  /* 0x0000000104048899 */ /* 0x000fe2000800063f */
[----:B------:R-:W-:Y:S02]  /*0400*/  @P3 IMAD.MOV.U32 R9, RZ, RZ, RZ ;  /* 0x000000ffff093224 */ /* 0x000fe400078e00ff */
[----:B------:R-:W-:Y:S01]  /*0410*/  IMAD.IADD R0, R5, 0x1, -R0 ;  /* 0x0000000105007824 */ /* 0x000fe200078e0a00 */
[----:B------:R-:W0:Y:S01]  /*0420*/  @!UP0 S2UR UR7, SR_CgaCtaId ;  /* 0x00000000000789c3 */ /* 0x000e220000008800 */
[----:B------:R-:W-:-:S03]  /*0430*/  @P3 IMAD.MOV.U32 R5, RZ, RZ, RZ ;  /* 0x000000ffff053224 */ /* 0x000fc600078e00ff */
[----:B------:R-:W-:-:S04]  /*0440*/  ISETP.NE.AND P1, PT, R0, 0x3, PT ;  /* 0x000000030000780c */ /* 0x000fc80003f25270 */
[----:B------:R-:W1:Y:S01]  /*0450*/  @!P3 LDC R11, c[0x0][0xc] ;  /* 0x00000300ff0bbb82 */ /* 0x000e620000000800 */
[----:B--2---:R-:W-:-:S04]  /*0460*/  @P3 IMAD.WIDE.U32 R16, R6, R17, R8 ;  /* 0x0000001106103225 */ /* 0x004fc800078e0008 */
[----:B------:R-:W-:Y:S01]  /*0470*/  @P3 IMAD.IADD R17, R17, 0x1, R5 ;  /* 0x0000000111113824 */ /* 0x000fe200078e0205 */
[----:B------:R-:W-:Y:S01]  /*0480*/  LOP3.LUT R5, R4, 0x7f, RZ, 0xc0, !PT ;  /* 0x0000007f04057812 */ /* 0x000fe200078ec0ff */
[----:B0-----:R-:W-:Y:S01]  /*0490*/  @!UP0 ULEA UR8, UR7, UR6, 0x18 ;  /* 0x0000000607088291 */ /* 0x001fe2000f8ec03f */
[----:B------:R-:W-:Y:S02]  /*04a0*/  VOTEU.ALL UP0, P0 ;  /* 0x00000000003f7886 */ /* 0x000fe40000000000 */
[----:B------:R-:W-:Y:S01]  /*04b0*/  ULDC UR6, c[0x0][0xc] ;  /* 0x0000030000067ab9 */ /* 0x000fe20000000800 */
[----:B------:R-:W-:Y:S01]  /*04c0*/  ISETP.EQ.OR P0, PT, R0, RZ, !P1 ;  /* 0x000000ff0000720c */ /* 0x000fe20004f02670 */
[----:B------:R-:W-:-:S03]  /*04d0*/  ULDC UR7, c[0x0][0x10] ;  /* 0x0000040000077ab9 */ /* 0x000fc60000000800 */
[C---:B------:R-:W-:Y:S01]  /*04e0*/  ISETP.EQ.AND P0, PT, R10.reuse, RZ, P0 ;  /* 0x000000ff0a00720c */ /* 0x040fe20000702270 */
[----:B------:R-:W-:Y:S02]  /*04f0*/  VIADD R10, R10, 0xffffffff ;  /* 0xffffffff0a0a7836 */ /* 0x000fe40000000000 */
[----:B-1----:R-:W-:Y:S01]  /*0500*/  @!P3 IMAD.WIDE.U32 R8, R11, R3, R6 ;  /* 0x000000030b08b225 */ /* 0x002fe200078e0006 */
[----:B------:R-:W0:Y:S02]  /*0510*/  FENCE.VIEW.ASYNC.S ;  /* 0x00000000000073c6 */ /* 0x000e240000000000 */
[----:B0-----:R-:W3:Y:S01]  /*0520*/  @!UP0 SYNCS.EXCH.64 URZ, [UR8+0x30], UR4 ;  /* 0x00003004083f85b2 */ /* 0x001ee20008000100 */
[----:B------:R-:W-:Y:S02]  /*0530*/  SEL R18, RZ, 0x1, !P0 ;  /* 0x00000001ff127807 */ /* 0x000fe40004000000 */
[----:B------:R-:W-:Y:S01]  /*0540*/  ISETP.GE.U32.AND P1, PT, R10, 0x2, PT ;  /* 0x000000020a00780c */ /* 0x000fe20003f26070 */
[----:B------:R-:W-:-:S02]  /*0550*/  @!P3 IMAD.MOV.U32 R16, RZ, RZ, R8 ;  /* 0x000000ffff10b224 */ /* 0x000fc400078e0008 */
[----:B------:R-:W-:Y:S01]  /*0560*/  @!P3 IMAD.MOV.U32 R17, RZ, RZ, R9 ;  /* 0x000000ffff11b224 */ /* 0x000fe200078e0009 */
[----:B------:R-:W-:Y:S01]  /*0570*/  SEL R18, R18, 0x2, P1 ;  /* 0x0000000212127807 */ /* 0x000fe20000800000 */
[----:B------:R0:W3:Y:S01]  /*0580*/  @!UP1 SYNCS.EXCH.64 URZ, [UR8+0x38], UR4 ;  /* 0x00003804083f95b2 */ /* 0x0000e20008000100 */
[----:B------:R-:W-:Y:S01]  /*0590*/  NOP ;  /* 0x0000000000007918 */ /* 0x000fe20000000000 */
[----:B0-----:R-:W-:-:S03]  /*05a0*/  UIMAD.WIDE.U32 UR4, UR6, UR7, URZ ;  /* 0x00000007060472a5 */ /* 0x001fc6000f8e003f */
[----:B------:R-:W-:Y:S02]  /*05b0*/  ULDC UR6, c[0x0][0x14] ;  /* 0x0000050000067ab9 */ /* 0x000fe40000000800 */
[----:B------:R-:W-:Y:S02]  /*05c0*/  UIMAD.WIDE.U32 UR38, UR4, UR6, URZ ;  /* 0x00000006042672a5 */ /* 0x000fe4000f8e003f */
[----:B------:R-:W-:-:S04]  /*05d0*/  UIMAD UR37, UR5, UR6, URZ ;  /* 0x00000006052572a4 */ /* 0x000fc8000f8e023f */
[----:B------:R-:W-:Y:S01]  /*05e0*/  UIADD3 UR37, UR39, UR37, URZ ;  /* 0x0000002527257290 */ /* 0x000fe2000fffe03f */
[----:B---34-:R-:W-:Y:S06]  /*05f0*/  BAR.SYNC.DEFER_BLOCKING 0x0 ;  /* 0x0000000000007b1d */ /* 0x018fec0000010000 */
[----:B------:R-:W-:Y:S05]  /*0600*/  @!P2 BRA `(.L_x_3) ;  /* 0x0000004800a8a947 */ /* 0x000fea0003800000 */
[----:B------:R-:W-:-:S13]  /*0610*/  ISETP.GT.U32.AND P0, PT, R10, 0x1, PT ;  /* 0x000000010a00780c */ /* 0x000fda0003f04070 */
[----:B------:R-:W-:Y:S05]  /*0620*/  @P0 EXIT ;  /* 0x000000000000094d */ /* 0x000fea0003800000 */
[----:B------:R-:W-:Y:S01]  /*0630*/  ULDC.64 UR4, c[0x0][0x650] ;  /* 0x0001940000047ab9 */ /* 0x000fe20000000a00 */
[----:B------:R-:W-:Y:S01]  /*0640*/  PRMT R0, RZ, 0x7610, R0 ;  /* 0x00007610ff007816 */ /* 0x000fe20000000000 */
[----:B------:R-:W-:Y:S01]  /*0650*/  IMAD.MOV.U32 R69, RZ, RZ, -0x1 ;  /* 0xffffffffff457424 */ /* 0x000fe200078e00ff */
[----:B------:R-:W-:Y:S01]  /*0660*/  ISETP.GE.U32.AND P0, PT, R16, UR4, PT ;  /* 0x0000000410007c0c */ /* 0x000fe2000bf06070 */
[----:B------:R-:W-:Y:S02]  /*0670*/  IMAD.MOV.U32 R68, RZ, RZ, -0x1 ;  /* 0xffffffffff447424 */ /* 0x000fe400078e00ff */
[----:B------:R-:W-:Y:S01]  /*0680*/  IMAD.MOV.U32 R67, RZ, RZ, -0x1 ;  /* 0xffffffffff437424 */ /* 0x000fe200078e00ff */
[----:B------:R-:W-:-:S13]  /*0690*/  ISETP.GE.U32.AND.EX P0, PT, R17, UR5, PT, P0 ;  /* 0x0000000511007c0c */ /* 0x000fda000bf06100 */
[----:B------:R-:W-:Y:S05]  /*06a0*/  @P0 BRA `(.L_x_4) ;  /* 0x0000000400540947 */ /* 0x000fea0003800000 */
[----:B------:R-:W0:Y:S01]  /*06b0*/  LDC.64 R20, c[0x0][0x628] ;  /* 0x00018a00ff147b82 */ /* 0x000e220000000a00 */
[----:B------:R-:W-:Y:S02]  /*06c0*/  IMAD.MOV.U32 R8, RZ, RZ, R16 ;  /* 0x000000ffff087224 */ /* 0x000fe400078e0010 */
[----:B------:R-:W-:-:S05]  /*06d0*/  IMAD.MOV.U32 R9, RZ, RZ, R17 ;  /* 0x000000ffff097224 */ /* 0x000fca00078e0011 */
[----:B------:R-:W1:Y:S08]  /*06e0*/  LDC R0, c[0x0][0x630] ;  /* 0x00018c00ff007b82 */ /* 0x000e700000000800 */
[----:B------:R-:W2:Y:S01]  /*06f0*/  LDC.64 R22, c[0x0][0x620] ;  /* 0x00018800ff167b82 */ /* 0x000ea20000000a00 */
[----:B0-----:R-:W-:-:S04]  /*0700*/  ISETP.NE.U32.AND P0, PT, R20, RZ, PT ;  /* 0x000000ff1400720c */ /* 0x001fc80003f05070 */
[----:B------:R-:W-:-:S13]  /*0710*/  ISETP.NE.AND.EX P0, PT, R21, RZ, PT, P0 ;  /* 0x000000ff1500720c */ /* 0x000fda0003f05300 */
[----:B-12---:R-:W-:Y:S05]  /*0720*/  @!P0 BRA `(.L_x_5) ;  /* 0x0000000000288947 */ /* 0x006fea0003800000 */
[----:B------:R-:W0:Y:S02]  /*0730*/  LDC R13, c[0x0][0x634] ;  /* 0x00018d00ff0d7b82 */ /* 0x000e240000000800 */
[----:B0-----:R-:W-:-:S05]  /*0740*/  IADD3 R13, P0, R16, R13, RZ ;  /* 0x0000000d100d7210 */ /* 0x001fca0007f1e0ff */
[----:B------:R-:W-:-:S04]  /*0750*/  IMAD.X R15, RZ, RZ, R17, P0 ;  /* 0x000000ffff0f7224 */ /* 0x000fc800000e0611 */
[----:B------:R-:W-:-:S04]  /*0760*/  IMAD.WIDE.U32 R8, R15, R20, RZ ;  /* 0x000000140f087225 */ /* 0x000fc800078e00ff */
[----:B------:R-:W-:-:S04]  /*0770*/  IMAD.WIDE.U32 R10, P0, R13, R21, R8 ;  /* 0x000000150d0a7225 */ /* 0x000fc80007800008 */
[----:B------:R-:W-:-:S04]  /*0780*/  IMAD.WIDE.U32 R8, R13, R20, RZ ;  /* 0x000000140d087225 */ /* 0x000fc800078e00ff */
[----:B------:R-:W-:Y:S01]  /*0790*/  IMAD.X R13, RZ, RZ, RZ, P0 ;  /* 0x000000ffff0d7224 */ /* 0x000fe200000e06ff */
[----:B------:R-:W-:Y:S01]  /*07a0*/  IADD3 RZ, P0, R9, R10, RZ ;  /* 0x0000000a09ff7210 */ /* 0x000fe20007f1e0ff */
[----:B------:R-:W-:-:S04]  /*07b0*/  IMAD.MOV.U32 R12, RZ, RZ, R11 ;  /* 0x000000ffff0c7224 */ /* 0x000fc800078e000b */
[----:B------:R-:W-:-:S08]  /*07c0*/  IMAD.WIDE.U32.X R8, R15, R21, R12, P0 ;  /* 0x000000150f087225 */ /* 0x000fd000000e040c */
.L_x_5:
[-CC-:B------:R-:W-:Y:S01]  /*07d0*/  SHF.R.U64 R67, R8, R0.reuse, R9.reuse ;  /* 0x0000000008437219 */ /* 0x180fe20000001209 */
[----:B------:R-:W0:Y:S01]  /*07e0*/  LDC R12, c[0x0][0x618] ;  /* 0x00018600ff0c7b82 */ /* 0x000e220000000800 */
[----:B------:R-:W-:Y:S01]  /*07f0*/  SHF.R.U32.HI R7, RZ, R0, R9 ;  /* 0x00000000ff077219 */ /* 0x000fe20000011609 */
[----:B------:R-:W-:Y:S01]  /*0800*/  ULDC UR4, c[0x0][0x150] ;  /* 0x0000540000047ab9 */ /* 0x000fe20000000800 */
[----:B------:R-:W-:Y:S02]  /*0810*/  IADD3 R11, P0, RZ, -R67, RZ ;  /* 0x80000043ff0b7210 */ /* 0x000fe40007f1e0ff */
[----:B------:R-:W-:-:S03]  /*0820*/  I2FP.F32.U32 R0, R6 ;  /* 0x0000000600007245 */ /* 0x000fc60000201000 */
[----:B------:R-:W1:Y:S01]  /*0830*/  LDC.64 R30, c[0x0][0x640] ;  /* 0x00019000ff1e7b82 */ /* 0x000e620000000a00 */
[----:B------:R-:W-:Y:S02]  /*0840*/  IMAD.X R13, RZ, RZ, ~R7, P0 ;  /* 0x000000ffff0d7224 */ /* 0x000fe400000e0e07 */
[----:B------:R-:W-:Y:S01]  /*0850*/  FMUL R0, R0, UR4 ;  /* 0x0000000400007c20 */ /* 0x000fe20008400000 */
[----:B------:R-:W-:Y:S01]  /*0860*/  IMAD.WIDE.U32 R8, R11, R22, R16 ;  /* 0x000000160b087225 */ /* 0x000fe200078e0010 */
[----:B------:R-:W-:-:S03]  /*0870*/  ULDC UR4, c[0x0][0x154] ;  /* 0x0000550000047ab9 */ /* 0x000fc60000000800 */
[----:B------:R-:W-:Y:S01]  /*0880*/  IMAD R10, R13, R22, RZ ;  /* 0x000000160d0a7224 */ /* 0x000fe200078e02ff */
[----:B------:R-:W2:Y:S01]  /*0890*/  LDC R7, c[0x0][0x144] ;  /* 0x00005100ff077b82 */ /* 0x000ea20000000800 */
[----:B------:R-:W3:Y:S02]  /*08a0*/  F2I.U32.TRUNC.NTZ R0, R0 ;  /* 0x0000000000007305 */ /* 0x000ee4000020f000 */
[----:B------:R-:W-:-:S04]  /*08b0*/  IMAD R11, R11, R23, R10 ;  /* 0x000000170b0b7224 */ /* 0x000fc800078e020a */
[----:B------:R-:W-:Y:S01]  /*08c0*/  IMAD.IADD R9, R9, 0x1, R11 ;  /* 0x0000000109097824 */ /* 0x000fe200078e020b */
[----:B------:R-:W4:Y:S01]  /*08d0*/  LDC R24, c[0x0][0x608] ;  /* 0x00018200ff187b82 */ /* 0x000f220000000800 */
[----:B------:R-:W-:-:S03]  /*08e0*/  IMAD.MOV.U32 R11, RZ, RZ, -0x1 ;  /* 0xffffffffff0b7424 */ /* 0x000fc600078e00ff */
[-CC-:B0-----:R-:W-:Y:S02]  /*08f0*/  SHF.R.U64 R22, R8, R12.reuse, R9.reuse ;  /* 0x0000000c08167219 */ /* 0x181fe40000001209 */
[----:B------:R-:W-:Y:S02]  /*0900*/  I2FP.F32.U32 R8, R3 ;  /* 0x0000000300087245 */ /* 0x000fe40000201000 */
[----:B------:R-:W0:Y:S01]  /*0910*/  LDC R28, c[0x0][0x658] ;  /* 0x00019600ff1c7b82 */ /* 0x000e220000000800 */
[----:B-1----:R-:W-:Y:S01]  /*0920*/  ISETP.NE.U32.AND P0, PT, R30, RZ, PT ;  /* 0x000000ff1e00720c */ /* 0x002fe20003f05070 */
[----:B---3--:R-:W-:Y:S02]  /*0930*/  IMAD.MOV R10, RZ, RZ, -R0 ;  /* 0x000000ffff0a7224 */ /* 0x008fe400078e0a00 */
[----:B------:R-:W-:Y:S01]  /*0940*/  FMUL R8, R8, UR4 ;  /* 0x0000000408087c20 */ /* 0x000fe20008400000 */
[----:B------:R-:W-:Y:S02]  /*0950*/  SHF.R.U32.HI R9, RZ, R12, R9 ;  /* 0x0000000cff097219 */ /* 0x000fe40000011609 */
[----:B------:R-:W-:Y:S01]  /*0960*/  ISETP.NE.AND.EX P0, PT, R31, RZ, PT, P0 ;  /* 0x000000ff1f00720c */ /* 0x000fe20003f05300 */
[----:B------:R1:W3:Y:S01]  /*0970*/  F2I.U32.TRUNC.NTZ R15, R8 ;  /* 0x00000008000f7305 */ /* 0x0002e2000020f000 */
[----:B------:R-:W1:Y:S01]  /*0980*/  LDC R20, c[0x0][0x148] ;  /* 0x00005200ff147b82 */ /* 0x000e620000000800 */
[----:B--2---:R-:W-:-:S07]  /*0990*/  IMAD R0, R7, R10, R6 ;  /* 0x0000000a07007224 */ /* 0x004fce00078e0206 */
[----:B------:R-:W2:Y:S01]  /*09a0*/  LDC R26, c[0x0][0x600] ;  /* 0x00018000ff1a7b82 */ /* 0x000ea20000000800 */
[-CC-:B----4-:R-:W-:Y:S02]  /*09b0*/  SHF.R.U64 R32, R22, R24.reuse, R9.reuse ;  /* 0x0000001816207219 */ /* 0x190fe40000001209 */
[----:B------:R-:W-:Y:S01]  /*09c0*/  SHF.R.U32.HI R7, RZ, R24, R9 ;  /* 0x00000018ff077219 */ /* 0x000fe20000011609 */
[----:B------:R-:W-:-:S04]  /*09d0*/  IMAD.MOV.U32 R9, RZ, RZ, 0x1 ;  /* 0x00000001ff097424 */ /* 0x000fc800078e00ff */
[----:B------:R-:W4:Y:S01]  /*09e0*/  LDC R21, c[0x0][0x648] ;  /* 0x00019200ff157b82 */ /* 0x000f220000000800 */
[-C--:B0-----:R-:W-:Y:S02]  /*09f0*/  SHF.L.U32 R6, R11, R28.reuse, RZ ;  /* 0x0000001c0b067219 */ /* 0x081fe400000006ff */
[--C-:B------:R-:W-:Y:S02]  /*0a00*/  SHF.R.U64 R24, R32, R28, R7.reuse ;  /* 0x0000001c20187219 */ /* 0x100fe40000001207 */
[----:B------:R-:W-:Y:S02]  /*0a10*/  LOP3.LUT R13, RZ, R6, RZ, 0x33, !PT ;  /* 0x00000006ff0d7212 */ /* 0x000fe400078e33ff */
[-C--:B------:R-:W-:Y:S01]  /*0a20*/  SHF.R.U32.HI R7, RZ, R28.reuse, R7 ;  /* 0x0000001cff077219 */ /* 0x080fe20000011607 */
[----:B------:R-:W0:Y:S01]  /*0a30*/  LDC R23, c[0x0][0x638] ;  /* 0x00018e00ff177b82 */ /* 0x000e220000000800 */
[----:B------:R-:W-:Y:S01]  /*0a40*/  SHF.L.U32 R12, R9, R28, RZ ;  /* 0x0000001c090c7219 */ /* 0x000fe200000006ff */
[----:B------:R-:W-:-:S06]  /*0a50*/  IMAD.MOV.U32 R6, RZ, RZ, R24 ;  /* 0x000000ffff067224 */ /* 0x000fcc00078e0018 */
[----:B------:R-:W0:Y:S01]  /*0a60*/  LDC R69, c[0x0][0x610] ;  /* 0x00018400ff457b82 */ /* 0x000e220000000800 */
[----:B-1-3--:R-:W-:Y:S05]  /*0a70*/  @!P0 BRA `(.L_x_6) ;  /* 0x0000000000288947 */ /* 0x00afea0003800000 */
[----:B------:R-:W1:Y:S02]  /*0a80*/  LDC R11, c[0x0][0x64c] ;  /* 0x00019300ff0b7b82 */ /* 0x000e640000000800 */
[----:B-1----:R-:W-:-:S05]  /*0a90*/  IADD3 R11, P0, R24, R11, RZ ;  /* 0x0000000b180b7210 */ /* 0x002fca0007f1e0ff */
        /* <DEDUP_REMOVED lines=8> */
.L_x_6:
[----:B----4-:R-:W-:Y:S01]  /*0b20*/  SHF.R.U64 R6, R6, R21, R7 ;  /* 0x0000001506067219 */ /* 0x010fe20000001207 */
[----:B--2---:R-:W-:Y:S01]  /*0b30*/  VIADD R7, R26, 0xffffffff ;  /* 0xffffffff1a077836 */ /* 0x004fe20000000000 */
[----:B------:R-:W-:Y:S01]  /*0b40*/  LOP3.LUT R13, R32, R13, RZ, 0xc0, !PT ;  /* 0x0000000d200d7212 */ /* 0x000fe200078ec0ff */
[----:B------:R-:W-:Y:S02]  /*0b50*/  IMAD.MOV R15, RZ, RZ, -R15 ;  /* 0x000000ffff0f7224 */ /* 0x000fe400078e0a0f */
[----:B------:R-:W-:Y:S02]  /*0b60*/  IMAD.MOV R8, RZ, RZ, -R6 ;  /* 0x000000ffff087224 */ /* 0x000fe400078e0a06 */
[----:B------:R-:W-:Y:S01]  /*0b70*/  IMAD R13, R12, R6, R13 ;  /* 0x000000060c0d7224 */ /* 0x000fe200078e020d */
[----:B------:R-:W-:Y:S01]  /*0b80*/  LOP3.LUT R6, R22, R7, RZ, 0xc0, !PT ;  /* 0x0000000716067212 */ /* 0x000fe200078ec0ff */
[----:B------:R-:W-:Y:S02]  /*0b90*/  @P3 IMAD R0, R20, R15, R3 ;  /* 0x0000000f14003224 */ /* 0x000fe400078e0203 */
[----:B0-----:R-:W-:-:S02]  /*0ba0*/  IMAD R3, R8, R23, R24 ;  /* 0x0000001708037224 */ /* 0x001fc400078e0218 */
[----:B------:R-:W-:Y:S02]  /*0bb0*/  IMAD R69, R13, R69, R0 ;  /* 0x000000450d457224 */ /* 0x000fe400078e0200 */
[----:B------:R-:W-:Y:S02]  /*0bc0*/  IMAD R6, R3, R26, R6 ;  /* 0x0000001a03067224 */ /* 0x000fe400078e0206 */
[----:B------:R-:W-:-:S03]  /*0bd0*/  IMAD.MOV.U32 R0, RZ, RZ, 0x1 ;  /* 0x00000001ff007424 */ /* 0x000fc600078e00ff */
[----:B------:R-:W-:Y:S02]  /*0be0*/  SEL R68, R6, R69, !P3 ;  /* 0x0000004506447207 */ /* 0x000fe40005800000 */
[----:B------:R-:W-:-:S07]  /*0bf0*/  SEL R69, R69, R6, !P3 ;  /* 0x0000000645457207 */ /* 0x000fce0005800000 */
.L_x_4:
[----:B------:R-:W-:-:S08]  /*0c00*/  NOP ;  /* 0x0000000000007918 */ /* 0x000fd00000000000 */
[----:B------:R-:W0:Y:S02]  /*0c10*/  USETMAXREG.TRY_ALLOC.CTAPOOL UP0, 0xe8 ;  /* 0x000000e8000079c8 */ /* 0x000e240008000600 */
[----:B0-----:R-:W-:-:S13]  /*0c20*/  PLOP3.LUT P0, PT, PT, PT, UP0, 0x80, 0x0 ;  /* 0x000000000000781c */ /* 0x001fda0003f0f008 */
[----:B------:R-:W-:Y:S05]  /*0c30*/  @!P0 BRA `(.L_x_4) ;  /* 0xfffffffc00f08947 */ /* 0x000fea000383ffff */
[----:B------:R-:W-:Y:S01]  /*0c40*/  ULDC.64 UR4, c[0x0][0x598] ;  /* 0x0001660000047ab9 */ /* 0x000fe20000000a00 */
[----:B------:R-:W-:Y:S01]  /*0c50*/  ULDC.64 UR40, c[0x0][0x208] ;  /* 0x0000820000287ab9 */ /* 0x000fe20000000a00 */
[----:B------:R-:W-:-:S04]  /*0c60*/  ISETP.NE.U32.AND P0, PT, RZ, UR4, PT ;  /* 0x00000004ff007c0c */ /* 0x000fc8000bf05070 */
[----:B------:R-:W-:-:S13]  /*0c70*/  ISETP.NE.AND.EX P0, PT, RZ, UR5, PT, P0 ;  /* 0x00000005ff007c0c */ /* 0x000fda000bf05300 */
[----:B------:R-:W-:Y:S05]  /*0c80*/  @!P0 BRA `(.L_x_7) ;  /* 0x00000000001c8947 */ /* 0x000fea0003800000 */
[----:B------:R-:W0:Y:S02]  /*0c90*/  LDC.64 R6, c[0x0][0x598] ;  /* 0x00016600ff067b82 */ /* 0x000e240000000a00 */
[----:B0-----:R-:W2:Y:S02]  /*0ca0*/  LDG.E.64 R6, desc[UR40][R6.64] ;  /* 0x0000002806067981 */ /* 0x001ea4000c1e1b00 */
[----:B--2---:R-:W-:-:S04]  /*0cb0*/  ISETP.NE.U32.AND P0, PT, R6, RZ, PT ;  /* 0x000000ff0600720c */ /* 0x004fc80003f05070 */
[----:B------:R-:W-:-:S13]  /*0cc0*/  ISETP.NE.AND.EX P0, PT, R7, RZ, PT, P0 ;  /* 0x000000ff0700720c */ /* 0x000fda0003f05300 */
[----:B------:R-:W-:Y:S05]  /*0cd0*/  @!P0 BRA `(.L_x_7) ;  /* 0x0000000000088947 */ /* 0x000fea0003800000 */
[----:B------:R0:W5:Y:S01]  /*0ce0*/  LD.E R19, desc[UR40][R6.64] ;  /* 0x0000002806137980 */ /* 0x000162000c101900 */
[----:B------:R-:W-:Y:S05]  /*0cf0*/  BRA `(.L_x_8) ;  /* 0x0000000000247947 */ /* 0x000fea0003800000 */
.L_x_7:
[----:B------:R-:W-:Y:S02]  /*0d00*/  ULDC.64 UR4, c[0x0][0x588] ;  /* 0x0001620000047ab9 */ /* 0x000fe40000000a00 */
[----:B------:R-:W-:-:S04]  /*0d10*/  ISETP.NE.U32.AND P0, PT, RZ, UR4, PT ;  /* 0x00000004ff007c0c */ /* 0x000fc8000bf05070 */
[----:B------:R-:W-:-:S13]  /*0d20*/  ISETP.NE.AND.EX P0, PT, RZ, UR5, PT, P0 ;  /* 0x00000005ff007c0c */ /* 0x000fda000bf05300 */
[----:B------:R-:W-:Y:S05]  /*0d30*/  @!P0 BRA `(.L_x_9) ;  /* 0x00000000000c8947 */ /* 0x000fea0003800000 */
[----:B------:R-:W0:Y:S02]  /*0d40*/  LDC.64 R6, c[0x0][0x588] ;  /* 0x00016200ff067b82 */ /* 0x000e240000000a00 */
[----:B0-----:R1:W5:Y:S01]  /*0d50*/  LDG.E R19, desc[UR40][R6.64] ;  /* 0x0000002806137981 */ /* 0x001362000c1e1900 */
[----:B------:R-:W-:Y:S05]  /*0d60*/  BRA `(.L_x_8) ;  /* 0x0000000000087947 */ /* 0x000fea0003800000 */
.L_x_9:
[----:B------:R-:W-:Y:S02]  /*0d70*/  ULDC UR4, c[0x0][0x580] ;  /* 0x0001600000047ab9 */ /* 0x000fe40000000800 */
[----:B------:R-:W-:-:S07]  /*0d80*/  IMAD.U32 R19, RZ, RZ, UR4 ;  /* 0x00000004ff137e24 */ /* 0x000fce000f8e00ff */
.L_x_8:
[----:B------:R-:W-:Y:S02]  /*0d90*/  ULDC.64 UR4, c[0x0][0x5a0] ;  /* 0x0001680000047ab9 */ /* 0x000fe40000000a00 */
[----:B------:R-:W-:-:S04]  /*0da0*/  ISETP.NE.U32.AND P0, PT, RZ, UR4, PT ;  /* 0x00000004ff007c0c */ /* 0x000fc8000bf05070 */
[----:B------:R-:W-:-:S13]  /*0db0*/  ISETP.NE.AND.EX P0, PT, RZ, UR5, PT, P0 ;  /* 0x00000005ff007c0c */ /* 0x000fda000bf05300 */
[----:B------:R-:W-:Y:S05]  /*0dc0*/  @!P0 BRA `(.L_x_10) ;  /* 0x00000000001c8947 */ /* 0x000fea0003800000 */
[----:B01----:R-:W0:Y:S02]  /*0dd0*/  LDC.64 R6, c[0x0][0x5a0] ;  /* 0x00016800ff067b82 */ /* 0x003e240000000a00 */
[----:B0-----:R-:W2:Y:S02]  /*0de0*/  LDG.E.64 R6, desc[UR40][R6.64] ;  /* 0x0000002806067981 */ /* 0x001ea4000c1e1b00 */
[----:B--2---:R-:W-:-:S04]  /*0df0*/  ISETP.NE.U32.AND P0, PT, R6, RZ, PT ;  /* 0x000000ff0600720c */ /* 0x004fc80003f05070 */
[----:B------:R-:W-:-:S13]  /*0e00*/  ISETP.NE.AND.EX P0, PT, R7, RZ, PT, P0 ;  /* 0x000000ff0700720c */ /* 0x000fda0003f05300 */
[----:B------:R-:W-:Y:S05]  /*0e10*/  @!P0 BRA `(.L_x_10) ;  /* 0x0000000000088947 */ /* 0x000fea0003800000 */
[----:B------:R0:W5:Y:S01]  /*0e20*/  LD.E R56, desc[UR40][R6.64] ;  /* 0x0000002806387980 */ /* 0x000162000c101900 */
[----:B------:R-:W-:Y:S05]  /*0e30*/  BRA `(.L_x_11) ;  /* 0x0000000000247947 */ /* 0x000fea0003800000 */
.L_x_10:
[----:B------:R-:W-:Y:S02]  /*0e40*/  ULDC.64 UR4, c[0x0][0x590] ;  /* 0x0001640000047ab9 */ /* 0x000fe40000000a00 */
[----:B------:R-:W-:-:S04]  /*0e50*/  ISETP.NE.U32.AND P0, PT, RZ, UR4, PT ;  /* 0x00000004ff007c0c */ /* 0x000fc8000bf05070 */
[----:B------:R-:W-:-:S13]  /*0e60*/  ISETP.NE.AND.EX P0, PT, RZ, UR5, PT, P0 ;  /* 0x00000005ff007c0c */ /* 0x000fda000bf05300 */
[----:B------:R-:W-:Y:S05]  /*0e70*/  @!P0 BRA `(.L_x_12) ;  /* 0x00000000000c8947 */ /* 0x000fea0003800000 */
[----:B------:R-:W2:Y:S02]  /*0e80*/  LDC.64 R56, c[0x0][0x590] ;  /* 0x00016400ff387b82 */ /* 0x000ea40000000a00 */
[----:B--2---:R2:W5:Y:S01]  /*0e90*/  LDG.E R56, desc[UR40][R56.64] ;  /* 0x0000002838387981 */ /* 0x004562000c1e1900 */
[----:B------:R-:W-:Y:S05]  /*0ea0*/  BRA `(.L_x_11) ;  /* 0x0000000000087947 */ /* 0x000fea0003800000 */
.L_x_12:
[----:B------:R-:W-:Y:S02]  /*0eb0*/  ULDC UR4, c[0x0][0x584] ;  /* 0x0001610000047ab9 */ /* 0x000fe40000000800 */
[----:B------:R-:W-:-:S07]  /*0ec0*/  IMAD.U32 R56, RZ, RZ, UR4 ;  /* 0x00000004ff387e24 */ /* 0x000fce000f8e00ff */
.L_x_11:
[----:B------:R-:W-:-:S13]  /*0ed0*/  LOP3.LUT P0, RZ, R0, 0xff, RZ, 0xc0, !PT ;  /* 0x000000ff00ff7812 */ /* 0x000fda000780c0ff */
[----:B------:R-:W-:Y:S05]  /*0ee0*/  @!P0 EXIT ;  /* 0x000000000000894d */ /* 0x000fea0003800000 */
[----:B------:R-:W3:Y:S01]  /*0ef0*/  LDC R59, c[0x0][0x658] ;  /* 0x00019600ff3b7b82 */ /* 0x000ee20000000800 */
[----:B------:R-:W-:Y:S01]  /*0f00*/  ULDC.64 UR6, c[0x0][0x288] ;  /* 0x0000a20000067ab9 */ /* 0x000fe20000000a00 */
[----:B------:R-:W-:Y:S01]  /*0f10*/  LOP3.LUT R14, R14, 0x1, RZ, 0xc0, !PT ;  /* 0x000000010e0e7812 */ /* 0x000fe200078ec0ff */
[----:B------:R-:W-:Y:S01]  /*0f20*/  UIADD3 UR4, UR7, 0x7f, URZ ;  /* 0x0000007f07047890 */ /* 0x000fe2000fffe03f */
[----:B------:R-:W-:Y:S01]  /*0f30*/  SHF.R.U32.HI R0, RZ, 0x2, R4 ;  /* 0x00000002ff007819 */ /* 0x000fe20000011604 */
[----:B------:R-:W-:Y:S01]  /*0f40*/  IMAD.U32 R3, RZ, RZ, UR6 ;  /* 0x00000006ff037e24 */ /* 0x000fe2000f8e00ff */
[----:B------:R-:W-:Y:S01]  /*0f50*/  SHF.R.U32.HI R5, RZ, 0x1, R5 ;  /* 0x00000001ff057819 */ /* 0x000fe20000011605 */
[----:B------:R-:W-:Y:S01]  /*0f60*/  USHF.R.S32.HI UR5, URZ, 0x1f, UR4 ;  /* 0x0000001f3f057899 */ /* 0x000fe20008011404 */
[----:B01----:R-:W0:Y:S01]  /*0f70*/  LDC.64 R6, c[0x0][0x5c8] ;  /* 0x00017200ff067b82 */ /* 0x003e220000000a00 */
[----:B------:R-:W-:Y:S01]  /*0f80*/  LOP3.LUT R60, R4, 0x3, RZ, 0xc0, !PT ;  /* 0x00000003043c7812 */ /* 0x000fe200078ec0ff */
[----:B------:R-:W-:Y:S01]  /*0f90*/  IMAD.SHL.U32 R9, R14, 0x40, RZ ;  /* 0x000000400e097824 */ /* 0x000fe200078e00ff */
[----:B------:R-:W-:Y:S01]  /*0fa0*/  LOP3.LUT R0, R0, 0x7, RZ, 0xc0, !PT ;  /* 0x0000000700007812 */ /* 0x000fe200078ec0ff */
[----:B------:R-:W-:Y:S01]  /*0fb0*/  ULEA.HI UR5, UR5, UR4, URZ, 0x7 ;  /* 0x0000000405057291 */ /* 0x000fe2000f8f383f */
[----:B------:R-:W-:Y:S01]  /*0fc0*/  LOP3.LUT R5, R5, 0x30, RZ, 0xc0, !PT ;  /* 0x0000003005057812 */ /* 0x000fe200078ec0ff */
[----:B------:R-:W-:Y:S01]  /*0fd0*/  IMAD R60, R60, -0x2, R3 ;  /* 0xfffffffe3c3c7824 */ /* 0x000fe200078e0203 */
[--C-:B------:R-:W-:Y:S01]  /*0fe0*/  LOP3.LUT R22, R9, 0x40, R0.reuse, 0xe2, !PT ;  /* 0x0000004009167812 */ /* 0x100fe200078ee200 */
[----:B------:R-:W1:Y:S01]  /*0ff0*/  LDC R63, c[0x0][0x600] ;  /* 0x00018000ff3f7b82 */ /* 0x000e620000000800 */
[----:B------:R-:W-:Y:S01]  /*1000*/  IADD3 R3, RZ, -R5, -R0 ;  /* 0x80000005ff037210 */ /* 0x000fe20007ffe800 */
[----:B------:R-:W-:Y:S01]  /*1010*/  IMAD.MOV.U32 R0, RZ, RZ, -0x1 ;  /* 0xffffffffff007424 */ /* 0x000fe200078e00ff */
[----:B------:R-:W-:Y:S01]  /*1020*/  USHF.R.S32.HI UR43, URZ, 0x7, UR5 ;  /* 0x000000073f2b7899 */ /* 0x000fe20008011405 */
[----:B------:R-:W-:Y:S01]  /*1030*/  IMAD.MOV.U32 R8, RZ, RZ, 0x1 ;  /* 0x00000001ff087424 */ /* 0x000fe200078e00ff */
[----:B------:R-:W-:Y:S01]  /*1040*/  LOP3.LUT R62, R4, 0x80, RZ, 0xc0, !PT ;  /* 0x00000080043e7812 */ /* 0x000fe200078ec0ff */
[----:B------:R-:W-:Y:S01]  /*1050*/  IMAD R3, R14, -0x40, R3 ;  /* 0xffffffc00e037824 */ /* 0x000fe200078e0203 */
[----:B------:R-:W-:Y:S01]  /*1060*/  UISETP.LT.AND UP0, UPT, UR43, 0x1, UPT ;  /* 0x000000012b00788c */ /* 0x000fe2000bf01270 */
[----:B---3--:R-:W-:Y:S01]  /*1070*/  SHF.L.U32 R0, R0, R59, RZ ;  /* 0x0000003b00007219 */ /* 0x008fe200000006ff */
[----:B------:R-:W-:Y:S01]  /*1080*/  ULDC UR4, c[0x0][0x284] ;  /* 0x0000a10000047ab9 */ /* 0x000fe20000000800 */
[----:B------:R-:W-:Y:S01]  /*1090*/  LOP3.LUT R22, R22, R5, RZ, 0xfc, !PT ;  /* 0x0000000516167212 */ /* 0x000fe200078efcff */
[----:B------:R-:W-:Y:S01]  /*10a0*/  USEL UR44, UR43, 0x1, UP0 ;  /* 0x000000012b2c7887 */ /* 0x000fe20008000000 */
[----:B------:R-:W-:Y:S01]  /*10b0*/  SHF.L.U32 R59, R8, R59, RZ ;  /* 0x0000003b083b7219 */ /* 0x000fe200000006ff */
[----:B------:R-:W-:Y:S01]  /*10c0*/  IMAD.SHL.U32 R61, R4, 0x2, RZ ;  /* 0x00000002043d7824 */ /* 0x000fe200078e00ff */
[----:B------:R-:W-:Y:S01]  /*10d0*/  LOP3.LUT R66, R18, 0x1, RZ, 0xfc, !PT ;  /* 0x0000000112427812 */ /* 0x000fe200078efcff */
[----:B------:R-:W-:Y:S01]  /*10e0*/  VIADD R65, R3, UR4 ;  /* 0x0000000403417c36 */ /* 0x000fe20008000000 */
[C---:B0-----:R-:W-:Y:S01]  /*10f0*/  SHF.L.U64.HI R58, R6.reuse, 0x3, R7 ;  /* 0x00000003063a7819 */ /* 0x041fe20000010207 */
[----:B--2---:R-:W-:Y:S01]  /*1100*/  IMAD.SHL.U32 R57, R6, 0x8, RZ ;  /* 0x0000000806397824 */ /* 0x004fe200078e00ff */
[----:B------:R-:W-:Y:S01]  /*1110*/  SHF.R.U32.HI R62, RZ, 0x7, R62 ;  /* 0x00000007ff3e7819 */ /* 0x000fe2000001163e */
[----:B------:R-:W-:Y:S01]  /*1120*/  IMAD.MOV.U32 R23, RZ, RZ, RZ ;  /* 0x000000ffff177224 */ /* 0x000fe200078e00ff */
[----:B------:R-:W-:Y:S01]  /*1130*/  LOP3.LUT R64, RZ, R0, RZ, 0x33, !PT ;  /* 0x00000000ff407212 */ /* 0x000fe200078e33ff */
[----:B------:R-:W-:Y:S01]  /*1140*/  UIADD3 UR44, UR43, -UR44, URZ ;  /* 0x8000002c2b2c7290 */ /* 0x000fe2000fffe03f */
[----:B------:R-:W-:Y:S01]  /*1150*/  UMOV UR36, URZ ;  /* 0x0000003f00247c82 */ /* 0x000fe20008000000 */
[----:B-1----:R-:W-:Y:S01]  /*1160*/  VIADD R63, R63, 0xffffffff ;  /* 0xffffffff3f3f7836 */ /* 0x002fe20000000000 */
[----:B------:R-:W-:-:S09]  /*1170*/  UMOV UR42, URZ ;  /* 0x0000003f002a7c82 */ /* 0x000fd20008000000 */
.L_x_94:
[----:B0-----:R-:W0:Y:S01]  /*1180*/  SHFL.IDX PT, R0, R62, RZ, 0x1f ;  /* 0x00001fff3e007589 */ /* 0x001e2200000e0000 */
[----:B-1----:R-:W1:Y:S01]  /*1190*/  S2UR UR7, SR_CgaCtaId ;  /* 0x00000000000779c3 */ /* 0x002e620000008800 */
[----:B------:R-:W-:Y:S01]  /*11a0*/  UMOV UR6, 0x400 ;  /* 0x0000040000067882 */ /* 0x000fe20000000000 */
[----:B0-----:R-:W-:Y:S01]  /*11b0*/  R2UR UR4, R0 ;  /* 0x00000000000472ca */ /* 0x001fe200000e0000 */
[----:B-1----:R-:W-:-:S12]  /*11c0*/  ULEA UR46, UR7, UR6, 0x18 ;  /* 0x00000006072e7291 */ /* 0x002fd8000f8ec03f */
[----:B------:R-:W-:-:S04]  /*11d0*/  ULEA.HI UR5, UR4, UR4, URZ, 0x1 ;  /* 0x0000000404057291 */ /* 0x000fc8000f8f083f */
[----:B------:R-:W-:-:S04]  /*11e0*/  ULOP3.LUT UR5, UR5, 0x7fffe, URZ, 0xc0, !UPT ;  /* 0x0007fffe05057892 */ /* 0x000fc8000f8ec03f */
[----:B------:R-:W-:-:S03]  /*11f0*/  UIADD3 UR5, UR4, -UR5, URZ ;  /* 0x8000000504057290 */ /* 0x000fc6000fffe03f */
[----:B------:R-:W-:Y:S01]  /*1200*/  ULDC UR4, c[0x0][0x28c] ;  /* 0x0000a30000047ab9 */ /* 0x000fe20000000800 */
[----:B------:R-:W-:Y:S01]  /*1210*/  ULEA UR5, UR5, UR46, 0xd ;  /* 0x0000002e05057291 */ /* 0x000fe2000f8e683f */
[----:B------:R-:W-:-:S03]  /*1220*/  ISETP.LT.AND P0, PT, RZ, UR4, PT ;  /* 0x00000004ff007c0c */ /* 0x000fc6000bf01270 */
[----:B------:R-:W-:-:S04]  /*1230*/  UIADD3 UR5, UR5, 0x100, URZ ;  /* 0x0000010005057890 */ /* 0x000fc8000fffe03f */
[----:B------:R-:W-:-:S04]  /*1240*/  USHF.R.U32.HI UR5, URZ, 0x4, UR5 ;  /* 0x000000043f057899 */ /* 0x000fc80008011605 */
[----:B------:R-:W-:-:S04]  /*1250*/  ULOP3.LUT UR5, UR5, 0x3fff, URZ, 0xc0, !UPT ;  /* 0x00003fff05057892 */ /* 0x000fc8000f8ec03f */
[----:B------:R-:W-:Y:S01]  /*1260*/  ULOP3.LUT UR45, UR5, 0x10000, URZ, 0xfc, !UPT ;  /* 0x00010000052d7892 */ /* 0x000fe2000f8efc3f */
[----:B---345:R-:W-:Y:S11]  /*1270*/  @P0 BRA `(.L_x_13) ;  /* 0x0000000000400947 */ /* 0x038ff60003800000 */
[----:B------:R-:W-:Y:S01]  /*1280*/  MOV R0, 0x0 ;  /* 0x0000000000007802 */ /* 0x000fe20000000f00 */
[----:B------:R-:W-:Y:S01]  /*1290*/  ULDC.64 UR4, c[0x4][0x68] ;  /* 0x01001a0000047ab9 */ /* 0x000fe20000000a00 */
[----:B------:R-:W-:Y:S01]  /*12a0*/  ULDC.64 UR6, c[0x4][0x8] ;  /* 0x0100020000067ab9 */ /* 0x000fe20000000a00 */
[----:B------:R-:W-:Y:S01]  /*12b0*/  IMAD.U32 R4, RZ, RZ, UR4 ;  /* 0x00000004ff047e24 */ /* 0x000fe2000f8e00ff */
[----:B------:R0:W1:Y:S01]  /*12c0*/  LDC.64 R14, c[0x4][R0] ;  /* 0x01000000000e7b82 */ /* 0x0000620000000a00 */
[----:B------:R-:W-:Y:S01]  /*12d0*/  IMAD.U32 R5, RZ, RZ, UR5 ;  /* 0x00000005ff057e24 */ /* 0x000fe2000f8e00ff */
[----:B------:R-:W-:Y:S01]  /*12e0*/  ULDC.64 UR4, c[0x4][0x70] ;  /* 0x01001c0000047ab9 */ /* 0x000fe20000000a00 */
[----:B------:R-:W-:Y:S02]  /*12f0*/  IMAD.U32 R10, RZ, RZ, UR6 ;  /* 0x00000006ff0a7e24 */ /* 0x000fe4000f8e00ff */
[----:B------:R-:W-:Y:S02]  /*1300*/  IMAD.U32 R6, RZ, RZ, UR4 ;  /* 0x00000004ff067e24 */ /* 0x000fe4000f8e00ff */
[----:B------:R-:W-:-:S02]  /*1310*/  IMAD.U32 R7, RZ, RZ, UR5 ;  /* 0x00000005ff077e24 */ /* 0x000fc4000f8e00ff */
[----:B------:R-:W-:Y:S02]  /*1320*/  IMAD.U32 R11, RZ, RZ, UR7 ;  /* 0x00000007ff0b7e24 */ /* 0x000fe4000f8e00ff */
[----:B------:R-:W-:Y:S02]  /*1330*/  IMAD.MOV.U32 R8, RZ, RZ, 0x1e1 ;  /* 0x000001e1ff087424 */ /* 0x000fe400078e00ff */
[----:B------:R-:W-:Y:S02]  /*1340*/  IMAD.MOV.U32 R12, RZ, RZ, 0x1 ;  /* 0x00000001ff0c7424 */ /* 0x000fe400078e00ff */
[----:B0-----:R-:W-:-:S07]  /*1350*/  IMAD.MOV.U32 R13, RZ, RZ, RZ ;  /* 0x000000ffff0d7224 */ /* 0x001fce00078e00ff */
[----:B------:R-:W-:-:S07]  /*1360*/  LEPC R20, `(.L_x_13) ;  /* 0x000000001014794e */ /* 0x000fce0000000000 */
[----:B-1---5:R-:W-:Y:S05]  /*1370*/  CALL.ABS.NOINC R14 ;  /* 0x000000000e007343 */ /* 0x022fea0003c00000 */
.L_x_13:
[----:B------:R-:W-:-:S13]  /*1380*/  ISETP.NE.AND P0, PT, R66, 0x3, PT ;  /* 0x000000034200780c */ /* 0x000fda0003f05270 */
[----:B------:R-:W-:Y:S05]  /*1390*/  @!P0 BRA `(.L_x_14) ;  /* 0x0000000000048947 */ /* 0x000fea0003800000 */
[----:B------:R-:W-:Y:S01]  /*13a0*/  BPT.TRAP 0x1 ;  /* 0x000000040000795c */ /* 0x000fe20000300000 */
.L_x_14:
[----:B------:R-:W-:Y:S02]  /*13b0*/  IMAD.U32 R3, RZ, RZ, UR42 ;  /* 0x0000002aff037e24 */ /* 0x000fe4000f8e00ff */
[----:B------:R-:W-:-:S03]  /*13c0*/  IMAD.U32 R0, RZ, RZ, UR36 ;  /* 0x00000024ff007e24 */ /* 0x000fc6000f8e00ff */
[----:B------:R-:W-:Y:S02]  /*13d0*/  LEA R3, R3, UR46, 0x3 ;  /* 0x0000002e03037c11 */ /* 0x000fe4000f8e18ff */
[----:B------:R-:W-:-:S04]  /*13e0*/  SHF.L.U32 R0, R0, 0x1f, RZ ;  /* 0x0000001f00007819 */ /* 0x000fc800000006ff */
[----:B------:R0:W1:Y:S01]  /*13f0*/  SYNCS.PHASECHK.TRANS64.TRYWAIT P1, [R3+URZ], R0 ;  /* 0x00000000030075a7 */ /* 0x000062000802017f */
[----:B------:R-:W-:Y:S05]  /*1400*/  @!P0 BRA `(.L_x_15) ;  /* 0x0000000000048947 */ /* 0x000fea0003800000 */
[----:B------:R-:W-:Y:S01]  /*1410*/  BPT.TRAP 0x1 ;  /* 0x000000040000795c */ /* 0x000fe20000300000 */
.L_x_15:
[----:B------:R-:W-:-:S05]  /*1420*/  IMAD.U32 R4, RZ, RZ, UR44 ;  /* 0x0000002cff047e24 */ /* 0x000fca000f8e00ff */
[----:B------:R-:W-:Y:S01]  /*1430*/  ISETP.GE.AND P2, PT, R4, 0x1, PT ;  /* 0x000000010400780c */ /* 0x000fe20003f46270 */
[----:B-1----:R-:W-:-:S12]  /*1440*/  @P1 BRA `(.L_x_16) ;  /* 0x0000000000081947 */ /* 0x002fd80003800000 */
[----:B------:R-:W1:Y:S02]  /*1450*/  SYNCS.PHASECHK.TRANS64.TRYWAIT P1, [R3+URZ], R0 ;  /* 0x00000000030075a7 */ /* 0x000e64000802017f */
[----:B-1----:R-:W-:Y:S05]  /*1460*/  @!P1 BRA `(.L_x_17) ;  /* 0x0000005000cc9947 */ /* 0x002fea0003800000 */
.L_x_16:
[----:B------:R-:W-:Y:S05]  /*1470*/  WARPSYNC.ALL ;  /* 0x0000000000007948 */ /* 0x000fea0003800000 */
[----:B------:R-:W-:Y:S01]  /*1480*/  UIADD3 UR4, UR46, 0x20100, URZ ;  /* 0x000201002e047890 */ /* 0x000fe2000fffe03f */
[----:B------:R-:W-:Y:S01]  /*1490*/  WARPGROUP.ARRIVE ;  /* 0x00000000000079c5 */ /* 0x000fe20000000000 */
[----:B------:R-:W-:Y:S02]  /*14a0*/  ULEA UR6, UR42, UR45, 0xc ;  /* 0x0000002d2a067291 */ /* 0x000fe4000f8e603f */
[----:B------:R-:W-:Y:S01]  /*14b0*/  USHF.R.U32.HI UR4, URZ, 0x4, UR4 ;  /* 0x000000043f047899 */ /* 0x000fe20008011604 */
[----:B------:R-:W-:Y:S01]  /*14c0*/  UMOV UR13, 0x40000040 ;  /* 0x40000040000d7882 */ /* 0x000fe20000000000 */
[----:B------:R-:W-:-:S02]  /*14d0*/  UMOV UR15, 0x40000040 ;  /* 0x40000040000f7882 */ /* 0x000fc40000000000 */
[----:B------:R-:W-:Y:S01]  /*14e0*/  ULOP3.LUT UR4, UR4, 0x3fff, URZ, 0xc0, !UPT ;  /* 0x00003fff04047892 */ /* 0x000fe2000f8ec03f */
[----:B------:R-:W-:Y:S01]  /*14f0*/  UMOV UR12, UR6 ;  /* 0x00000006000c7c82 */ /* 0x000fe20008000000 */
[----:B------:R-:W-:Y:S02]  /*1500*/  UMOV UR5, 0x40000040 ;  /* 0x4000004000057882 */ /* 0x000fe40000000000 */
[----:B------:R-:W-:Y:S01]  /*1510*/  ULOP3.LUT UR8, UR4, 0x10000, URZ, 0xfc, !UPT ;  /* 0x0001000004087892 */ /* 0x000fe2000f8efc3f */
[----:B------:R-:W-:-:S03]  /*1520*/  UMOV UR7, 0x40000040 ;  /* 0x4000004000077882 */ /* 0x000fc60000000000 */
[----:B------:R-:W-:-:S04]  /*1530*/  ULEA UR4, UR42, UR8, 0xb ;  /* 0x000000082a047291 */ /* 0x000fc8000f8e583f */
[----:B------:R-:W-:-:S03]  /*1540*/  UIADD3 UR9, UR4, 0x606, URZ ;  /* 0x0000060604097890 */ /* 0x000fc6000fffe03f */
[----:B------:R-:W-:Y:S02]  /*1550*/  UMOV UR14, UR4 ;  /* 0x00000004000e7c82 */ /* 0x000fe40008000000 */
[----:B------:R-:W-:Y:S01]  /*1560*/  HGMMA.64x64x8.F32.TF32 R24, gdesc[UR12], RZ, !UPT, gsb0 ;  /* 0x04e000000c1879f0 */ /* 0x000fe2000c0028ff */
[----:B------:R-:W-:Y:S02]  /*1570*/  UIADD3 UR12, UR6, 0x2, URZ ;  /* 0x00000002060c7890 */ /* 0x000fe4000fffe03f */
[----:B------:R-:W-:Y:S01]  /*1580*/  UIADD3 UR14, UR4, 0x2, URZ ;  /* 0x00000002040e7890 */ /* 0x000fe2000fffe03f */
[----:B------:R-:W-:Y:S01]  /*1590*/  UMOV UR13, 0x40000040 ;  /* 0x40000040000d7882 */ /* 0x000fe20000000000 */
[----:B------:R-:W-:Y:S01]  /*15a0*/  UMOV UR15, 0x40000040 ;  /* 0x40000040000f7882 */ /* 0x000fe20000000000 */
[----:B------:R-:W-:Y:S02]  /*15b0*/  WARPGROUP.DEPBAR.LE gsb0, 0x0 ;  /* 0x00008000000079c5 */ /* 0x000fe40000010000 */
[----:B------:R-:W-:-:S06]  /*15c0*/  WARPGROUP.ARRIVE ;  /* 0x00000000000079c5 */ /* 0x000fcc0000000000 */
[----:B------:R-:W-:Y:S01]  /*15d0*/  HGMMA.64x64x8.F32.TF32 R24, gdesc[UR12], R24, gsb0 ;  /* 0x04e000000c1879f0 */ /* 0x000fe20008002818 */
        /* <DEDUP_REMOVED lines=88> */
[----:B------:R-:W-:-:S07]  /*1b60*/  UIADD3 UR6, UR6, 0xc06, URZ ;  /* 0x00000c0606067890 */ /* 0x000fce000fffe03f */
[----:B------:R-:W-:Y:S01]  /*1b70*/  UMOV UR4, UR6 ;  /* 0x0000000600047c82 */ /* 0x000fe20008000000 */
[----:B------:R-:W-:Y:S01]  /*1b80*/  UMOV UR6, UR9 ;  /* 0x0000000900067c82 */ /* 0x000fe20008000000 */
[----:B------:R-:W-:Y:S02]  /*1b90*/  WARPGROUP.DEPBAR.LE gsb0, 0x0 ;  /* 0x00008000000079c5 */ /* 0x000fe40000010000 */
[----:B------:R-:W-:-:S06]  /*1ba0*/  WARPGROUP.ARRIVE ;  /* 0x00000000000079c5 */ /* 0x000fcc0000000000 */
[----:B------:R-:W-:Y:S03]  /*1bb0*/  HGMMA.64x64x8.F32.TF32 R24, gdesc[UR12], R24, gsb0 ;  /* 0x04e000000c1879f0 */ /* 0x000fe60008002818 */
[----:B------:R-:W-:Y:S02]  /*1bc0*/  WARPGROUP.DEPBAR.LE gsb0, 0x0 ;  /* 0x00008000000079c5 */ /* 0x000fe40000010000 */
[----:B------:R-:W-:-:S06]  /*1bd0*/  WARPGROUP.ARRIVE ;  /* 0x00000000000079c5 */ /* 0x000fcc0000000000 */
[----:B------:R-:W-:Y:S03]  /*1be0*/  HGMMA.64x64x8.F32.TF32 R24, gdesc[UR4], R24, gsb0 ;  /* 0x04e00000041879f0 */ /* 0x000fe60008002818 */
[----:B------:R-:W-:Y:S02]  /*1bf0*/  WARPGROUP.DEPBAR.LE gsb0, 0x0 ;  /* 0x00008000000079c5 */ /* 0x000fe40000010000 */
[----:B------:R-:W-:Y:S05]  /*1c00*/  @!P2 BRA `(.L_x_18) ;  /* 0x00000008006ca947 */ /* 0x000fea0003800000 */
[----:B------:R-:W-:Y:S01]  /*1c10*/  UIADD3 UR13, UR42, 0x1, URZ ;  /* 0x000000012a0d7890 */ /* 0x000fe2000fffe03f */
[----:B01----:R-:W-:Y:S01]  /*1c20*/  IMAD.U32 R0, RZ, RZ, UR44 ;  /* 0x0000002cff007e24 */ /* 0x003fe2000f8e00ff */
[----:B------:R-:W-:Y:S02]  /*1c30*/  UMOV UR9, UR42 ;  /* 0x0000002a00097c82 */ /* 0x000fe40008000000 */
[----:B------:R-:W-:-:S04]  /*1c40*/  UISETP.NE.AND UP0, UPT, UR13, 0x2, UPT ;  /* 0x000000020d00788c */ /* 0x000fc8000bf05270 */
[----:B------:R-:W-:Y:S02]  /*1c50*/  USEL UR4, URZ, 0x1, UP0 ;  /* 0x000000013f047887 */ /* 0x000fe40008000000 */
[----:B------:R-:W-:Y:S02]  /*1c60*/  USEL UR13, UR13, URZ, UP0 ;  /* 0x0000003f0d0d7287 */ /* 0x000fe40008000000 */
[----:B------:R-:W-:-:S06]  /*1c70*/  ULOP3.LUT UR4, UR36, UR4, URZ, 0x3c, !UPT ;  /* 0x0000000424047292 */ /* 0x000fcc000f8e3c3f */
[----:B------:R-:W-:-:S07]  /*1c80*/  IMAD.U32 R5, RZ, RZ, UR4 ;  /* 0x00000004ff057e24 */ /* 0x000fce000f8e00ff */
.L_x_25:
[----:B01----:R-:W-:Y:S05]  /*1c90*/  @!P0 BRA `(.L_x_19) ;  /* 0x0000000000048947 */ /* 0x003fea0003800000 */
[----:B------:R-:W-:Y:S01]  /*1ca0*/  BPT.TRAP 0x1 ;  /* 0x000000040000795c */ /* 0x000fe20000300000 */
.L_x_19:
[----:B------:R-:W0:Y:S01]  /*1cb0*/  S2UR UR4, SR_CgaCtaId ;  /* 0x00000000000479c3 */ /* 0x000e220000008800 */
[----:B------:R-:W-:Y:S01]  /*1cc0*/  UMOV UR10, 0x400 ;  /* 0x00000400000a7882 */ /* 0x000fe20000000000 */
[----:B------:R-:W-:Y:S01]  /*1cd0*/  SHF.L.U32 R3, R5, 0x1f, RZ ;  /* 0x0000001f05037819 */ /* 0x000fe200000006ff */
[----:B0-----:R-:W-:-:S04]  /*1ce0*/  ULEA UR10, UR4, UR10, 0x18 ;  /* 0x0000000a040a7291 */ /* 0x001fc8000f8ec03f */
[----:B------:R-:W-:-:S09]  /*1cf0*/  ULEA UR4, UR13, UR10, 0x3 ;  /* 0x0000000a0d047291 */ /* 0x000fd2000f8e183f */
[----:B------:R0:W1:Y:S01]  /*1d00*/  SYNCS.PHASECHK.TRANS64.TRYWAIT P1, [UR4], R3 ;  /* 0x00000003ff0075a7 */ /* 0x0000620008020144 */
[----:B------:R-:W-:Y:S05]  /*1d10*/  @!P0 BRA `(.L_x_20) ;  /* 0x0000000000048947 */ /* 0x000fea0003800000 */
[----:B------:R-:W-:Y:S01]  /*1d20*/  BPT.TRAP 0x1 ;  /* 0x000000040000795c */ /* 0x000fe20000300000 */
.L_x_20:
[----:B-1----:R-:W-:Y:S05]  /*1d30*/  @P1 BRA `(.L_x_21) ;  /* 0x0000000000081947 */ /* 0x002fea0003800000 */
[----:B------:R-:W1:Y:S02]  /*1d40*/  SYNCS.PHASECHK.TRANS64.TRYWAIT P1, [UR4], R3 ;  /* 0x00000003ff0075a7 */ /* 0x000e640008020144 */
[----:B-1----:R-:W-:Y:S05]  /*1d50*/  @!P1 BRA `(.L_x_22) ;  /* 0x0000004800a49947 */ /* 0x002fea0003800000 */
.L_x_21:
[----:B------:R-:W-:Y:S01]  /*1d60*/  ULEA UR12, UR13, UR8, 0xb ;  /* 0x000000080d0c7291 */ /* 0x000fe2000f8e583f */
[----:B------:R-:W-:Y:S01]  /*1d70*/  WARPGROUP.ARRIVE ;  /* 0x00000000000079c5 */ /* 0x000fe20000000000 */
[----:B------:R-:W-:Y:S01]  /*1d80*/  ULEA UR11, UR13, UR45, 0xc ;  /* 0x0000002d0d0b7291 */ /* 0x000fe2000f8e603f */
[----:B------:R-:W-:Y:S01]  /*1d90*/  UMOV UR7, 0x40000040 ;  /* 0x4000004000077882 */ /* 0x000fe20000000000 */
[----:B------:R-:W-:-:S03]  /*1da0*/  UMOV UR5, 0x40000040 ;  /* 0x4000004000057882 */ /* 0x000fc60000000000 */
[----:B------:R-:W-:Y:S02]  /*1db0*/  UMOV UR6, UR12 ;  /* 0x0000000c00067c82 */ /* 0x000fe40008000000 */
[----:B------:R-:W-:Y:S02]  /*1dc0*/  UMOV UR4, UR11 ;  /* 0x0000000b00047c82 */ /* 0x000fe40008000000 */
[----:B------:R-:W-:Y:S01]  /*1dd0*/  HGMMA.64x64x8.F32.TF32 R24, gdesc[UR4], R24, gsb0 ;  /* 0x04e00000041879f0 */ /* 0x000fe20008002818 */
[----:B------:R-:W-:Y:S02]  /*1de0*/  UIADD3 UR6, UR12, 0x2, URZ ;  /* 0x000000020c067890 */ /* 0x000fe4000fffe03f */
[----:B------:R-:W-:Y:S01]  /*1df0*/  UIADD3 UR4, UR11, 0x2, URZ ;  /* 0x000000020b047890 */ /* 0x000fe2000fffe03f */
[----:B------:R-:W-:Y:S01]  /*1e00*/  UMOV UR7, 0x40000040 ;  /* 0x4000004000077882 */ /* 0x000fe20000000000 */
[----:B------:R-:W-:Y:S01]  /*1e10*/  UMOV UR5, 0x40000040 ;  /* 0x4000004000057882 */ /* 0x000fe20000000000 */
[----:B------:R-:W-:-:S02]  /*1e20*/  WARPGROUP.DEPBAR.LE gsb0, 0x0 ;  /* 0x00008000000079c5 */ /* 0x000fc40000010000 */
        /* <DEDUP_REMOVED lines=99> */
[----:B------:R-:W-:Y:S03]  /*2460*/  HGMMA.64x64x8.F32.TF32 R24, gdesc[UR4], R24, gsb0 ;  /* 0x04e00000041879f0 */ /* 0x000fe60008002818 */
[----:B------:R-:W-:Y:S02]  /*2470*/  WARPGROUP.DEPBAR.LE gsb0, 0x0 ;  /* 0x00008000000079c5 */ /* 0x000fe40000010000 */
[----:B------:R-:W-:Y:S05]  /*2480*/  @!P0 BRA `(.L_x_23) ;  /* 0x0000000000048947 */ /* 0x000fea0003800000 */
[----:B------:R-:W-:Y:S01]  /*2490*/  BPT.TRAP 0x1 ;  /* 0x000000040000795c */ /* 0x000fe20000300000 */
.L_x_23:
[----:B------:R-:W-:Y:S01]  /*24a0*/  ULEA UR10, UR9, UR10, 0x3 ;  /* 0x0000000a090a7291 */ /* 0x000fe2000f8e183f */
[----:B------:R-:W-:-:S03]  /*24b0*/  ISETP.GT.U32.AND P1, PT, R18, 0x1, PT ;  /* 0x000000011200780c */ /* 0x000fc60003f24070 */
[----:B------:R-:W-:-:S04]  /*24c0*/  UIADD3 UR10, UR10, 0x10, URZ ;  /* 0x000000100a0a7890 */ /* 0x000fc8000fffe03f */
[----:B------:R-:W-:-:S09]  /*24d0*/  UPRMT UR10, URZ, 0x654, UR10 ;  /* 0x000006543f0a7896 */ /* 0x000fd2000800000a */
[----:B------:R-:W-:Y:S01]  /*24e0*/  SYNCS.ARRIVE.TRANS64.RED.A1T0 RZ, [UR10], RZ ;  /* 0x000000ffffff79a7 */ /* 0x000fe2000810040a */
[----:B------:R-:W-:Y:S05]  /*24f0*/  @P1 BRA `(.L_x_24) ;  /* 0x0000000000041947 */ /* 0x000fea0003800000 */
[----:B------:R-:W-:Y:S01]  /*2500*/  BPT.TRAP 0x1 ;  /* 0x000000040000795c */ /* 0x000fe20000300000 */
.L_x_24:
[----:B------:R-:W-:Y:S01]  /*2510*/  UIADD3 UR13, UR13, 0x1, URZ ;  /* 0x000000010d0d7890 */ /* 0x000fe2000fffe03f */
[C---:B------:R-:W-:Y:S01]  /*2520*/  ISETP.GT.AND P1, PT, R0.reuse, 0x1, PT ;  /* 0x000000010000780c */ /* 0x040fe20003f24270 */
[----:B------:R-:W-:Y:S01]  /*2530*/  UIADD3 UR9, UR9, 0x1, URZ ;  /* 0x0000000109097890 */ /* 0x000fe2000fffe03f */
[----:B------:R-:W-:Y:S01]  /*2540*/  VIADD R0, R0, 0xffffffff ;  /* 0xffffffff00007836 */ /* 0x000fe20000000000 */
[----:B------:R-:W-:Y:S02]  /*2550*/  UISETP.NE.AND UP0, UPT, UR13, 0x2, UPT ;  /* 0x000000020d00788c */ /* 0x000fe4000bf05270 */
[----:B------:R-:W-:Y:S02]  /*2560*/  UISETP.NE.AND UP1, UPT, UR9, 0x2, UPT ;  /* 0x000000020900788c */ /* 0x000fe4000bf25270 */
[----:B------:R-:W-:Y:S02]  /*2570*/  USEL UR4, URZ, 0x1, UP0 ;  /* 0x000000013f047887 */ /* 0x000fe40008000000 */
[----:B------:R-:W-:-:S02]  /*2580*/  USEL UR13, UR13, URZ, UP0 ;  /* 0x0000003f0d0d7287 */ /* 0x000fc40008000000 */
[----:B------:R-:W-:Y:S02]  /*2590*/  USEL UR9, UR9, URZ, UP1 ;  /* 0x0000003f09097287 */ /* 0x000fe40008800000 */
[----:B------:R-:W-:Y:S01]  /*25a0*/  LOP3.LUT R5, R5, UR4, RZ, 0x3c, !PT ;  /* 0x0000000405057c12 */ /* 0x000fe2000f8e3cff */
[----:B------:R-:W-:Y:S09]  /*25b0*/  @P1 BRA `(.L_x_25) ;  /* 0xfffffff400b41947 */ /* 0x000ff2000383ffff */
.L_x_18:
[----:B01----:R-:W0:Y:S02]  /*25c0*/  LDC R0, c[0x0][0x28c] ;  /* 0x0000a300ff007b82 */ /* 0x003e240000000800 */
[----:B0-----:R-:W-:-:S13]  /*25d0*/  ISETP.GE.AND P1, PT, R0, 0x1, PT ;  /* 0x000000010000780c */ /* 0x001fda0003f26270 */
[----:B------:R-:W-:Y:S05]  /*25e0*/  @!P1 BRA `(.L_x_26) ;  /* 0x0000000000389947 */ /* 0x000fea0003800000 */
[----:B------:R-:W-:Y:S05]  /*25f0*/  @!P0 BRA `(.L_x_27) ;  /* 0x0000000000048947 */ /* 0x000fea0003800000 */
[----:B------:R-:W-:Y:S01]  /*2600*/  BPT.TRAP 0x1 ;  /* 0x000000040000795c */ /* 0x000fe20000300000 */
.L_x_27:
[----:B------:R-:W0:Y:S01]  /*2610*/  S2UR UR6, SR_CgaCtaId ;  /* 0x00000000000679c3 */ /* 0x000e220000008800 */
[----:B------:R-:W-:Y:S01]  /*2620*/  UIADD3 UR4, UR44, UR42, URZ ;  /* 0x0000002a2c047290 */ /* 0x000fe2000fffe03f */
[----:B------:R-:W-:Y:S01]  /*2630*/  ISETP.GT.U32.AND P0, PT, R18, 0x1, PT ;  /* 0x000000011200780c */ /* 0x000fe20003f04070 */
[----:B------:R-:W-:Y:S02]  /*2640*/  UMOV UR5, 0x400 ;  /* 0x0000040000057882 */ /* 0x000fe40000000000 */
[----:B------:R-:W-:-:S04]  /*2650*/  USHF.L.U32 UR4, UR4, 0x3, URZ ;  /* 0x0000000304047899 */ /* 0x000fc8000800063f */
[----:B------:R-:W-:Y:S02]  /*2660*/  ULOP3.LUT UR4, UR4, 0x8, URZ, 0xc0, !UPT ;  /* 0x0000000804047892 */ /* 0x000fe4000f8ec03f */
[----:B0-----:R-:W-:-:S04]  /*2670*/  ULEA UR5, UR6, UR5, 0x18 ;  /* 0x0000000506057291 */ /* 0x001fc8000f8ec03f */
[----:B------:R-:W-:-:S04]  /*2680*/  UIADD3 UR4, UR5, 0x10, UR4 ;  /* 0x0000001005047890 */ /* 0x000fc8000fffe004 */
[----:B------:R-:W-:-:S09]  /*2690*/  UPRMT UR4, URZ, 0x654, UR4 ;  /* 0x000006543f047896 */ /* 0x000fd20008000004 */
[----:B------:R-:W-:Y:S01]  /*26a0*/  SYNCS.ARRIVE.TRANS64.RED.A1T0 RZ, [UR4], RZ ;  /* 0x000000ffffff79a7 */ /* 0x000fe20008100404 */
[----:B------:R-:W-:Y:S05]  /*26b0*/  @P0 BRA `(.L_x_26) ;  /* 0x0000000000040947 */ /* 0x000fea0003800000 */
[----:B------:R-:W-:Y:S01]  /*26c0*/  BPT.TRAP 0x1 ;  /* 0x000000040000795c */ /* 0x000fe20000300000 */
.L_x_26:
[----:B------:R-:W-:Y:S01]  /*26d0*/  IMAD.SHL.U32 R6, R68, 0x40, RZ ;  /* 0x0000004044067824 */ /* 0x000fe200078e00ff */
[----:B------:R-:W-:Y:S01]  /*26e0*/  ULDC UR6, c[0x0][0x288] ;  /* 0x0000a20000067ab9 */ /* 0x000fe20000000800 */
[----:B------:R-:W-:Y:S01]  /*26f0*/  SHF.R.S32.HI R9, RZ, 0x1f, R67 ;  /* 0x0000001fff097819 */ /* 0x000fe20000011443 */
[C---:B------:R-:W-:Y:S01]  /*2700*/  IMAD.SHL.U32 R8, R69.reuse, 0x80, RZ ;  /* 0x0000008045087824 */ /* 0x040fe200078e00ff */
[----:B------:R-:W-:Y:S01]  /*2710*/  ULDC.64 UR4, c[0x0][0x5d0] ;  /* 0x0001740000047ab9 */ /* 0x000fe20000000a00 */
[C---:B------:R-:W-:Y:S01]  /*2720*/  LOP3.LUT R10, R6.reuse, 0x6, R61, 0xf8, !PT ;  /* 0x00000006060a7812 */ /* 0x040fe200078ef83d */
[----:B------:R-:W-:Y:S01]  /*2730*/  IMAD.WIDE R68, R69, 0x80, R22 ;  /* 0x0000008045447825 */ /* 0x000fe200078e0216 */
[----:B------:R-:W-:Y:S01]  /*2740*/  ISETP.GE.AND P0, PT, R6, UR6, PT ;  /* 0x0000000606007c0c */ /* 0x000fe2000bf06270 */
[----:B------:R-:W-:Y:S01]  /*2750*/  ULDC UR6, c[0x0][0x284] ;  /* 0x0000a10000067ab9 */ /* 0x000fe20000000800 */
[----:B------:R-:W-:Y:S01]  /*2760*/  SHF.R.S32.HI R11, RZ, 0x1f, R10 ;  /* 0x0000001fff0b7819 */ /* 0x000fe2000001140a */
[----:B------:R-:W-:Y:S01]  /*2770*/  IMAD R0, R9, UR4, RZ ;  /* 0x0000000409007c24 */ /* 0x000fe2000f8e02ff */
[----:B------:R-:W-:-:S03]  /*2780*/  ISETP.GE.OR P0, PT, R8, UR6, P0 ;  /* 0x0000000608007c0c */ /* 0x000fc60008706670 */
[C---:B------:R-:W-:Y:S02]  /*2790*/  IMAD R3, R67.reuse, UR5, R0 ;  /* 0x0000000543037c24 */ /* 0x040fe4000f8e0200 */
[----:B------:R-:W-:Y:S01]  /*27a0*/  IMAD.WIDE.U32 R4, R67, UR4, R10 ;  /* 0x0000000443047c25 */ /* 0x000fe2000f8e000a */
[----:B------:R-:W-:-:S03]  /*27b0*/  ULDC.64 UR4, c[0x0][0x5c8] ;  /* 0x0001720000047ab9 */ /* 0x000fc60000000a00 */
[----:B------:R-:W-:Y:S02]  /*27c0*/  IMAD R7, R69, UR4, RZ ;  /* 0x0000000445077c24 */ /* 0x000fe4000f8e02ff */
[----:B------:R-:W-:Y:S02]  /*27d0*/  IMAD.IADD R5, R5, 0x1, R3 ;  /* 0x0000000105057824 */ /* 0x000fe400078e0203 */
[C---:B------:R-:W-:Y:S02]  /*27e0*/  IMAD R7, R68.reuse, UR5, R7 ;  /* 0x0000000544077c24 */ /* 0x040fe4000f8e0207 */
[----:B------:R-:W-:-:S04]  /*27f0*/  IMAD.WIDE.U32 R70, R68, UR4, R4 ;  /* 0x0000000444467c25 */ /* 0x000fc8000f8e0004 */
[----:B------:R-:W-:Y:S01]  /*2800*/  IMAD.MOV.U32 R0, RZ, RZ, -0x1 ;  /* 0xffffffffff007424 */ /* 0x000fe200078e00ff */
[----:B------:R-:W-:Y:S06]  /*2810*/  @P0 BRA `(.L_x_28) ;  /* 0x0000002000780947 */ /* 0x000fec0003800000 */
[----:B-----5:R-:W-:Y:S01]  /*2820*/  FSETP.NEU.AND P1, PT, R56, RZ, PT ;  /* 0x000000ff3800720b */ /* 0x020fe20003f2d000 */
[----:B------:R-:W-:Y:S01]  /*2830*/  IMAD.IADD R6, R60, 0x1, -R6 ;  /* 0x000000013c067824 */ /* 0x000fe200078e0a06 */
[----:B------:R-:W-:Y:S01]  /*2840*/  BSSY B0, `(.L_x_28) ;  /* 0x000021b000007945 */ /* 0x000fe20003800000 */
[----:B------:R-:W-:Y:S02]  /*2850*/  IMAD.IADD R3, R65, 0x1, -R8 ;  /* 0x0000000141037824 */ /* 0x000fe400078e0a08 */
[----:B------:R-:W-:Y:S01]  /*2860*/  IMAD.IADD R81, R71, 0x1, R7 ;  /* 0x0000000147517824 */ /* 0x000fe200078e0207 */
[----:B------:R-:W-:-:S04]  /*2870*/  ISETP.GT.AND P0, PT, R6, RZ, PT ;  /* 0x000000ff0600720c */ /* 0x000fc80003f04270 */
[----:B------:R-:W-:-:S03]  /*2880*/  ISETP.GT.AND P2, PT, R3, RZ, P0 ;  /* 0x000000ff0300720c */ /* 0x000fc60000744270 */
[----:B------:R-:W-:Y:S10]  /*2890*/  @!P1 BRA `(.L_x_29) ;  /* 0x0000001400dc9947 */ /* 0x000ff40003800000 */
[----:B------:R-:W0:Y:S01]  /*28a0*/  LDC.64 R74, c[0x0][0x5b8] ;  /* 0x00016e00ff4a7b82 */ /* 0x000e220000000a00 */
[----:B------:R-:W-:-:S07]  /*28b0*/  ULDC.64 UR4, c[0x0][0x5c0] ;  /* 0x0001700000047ab9 */ /* 0x000fce0000000a00 */
[----:B------:R-:W1:Y:S08]  /*28c0*/  LDC.64 R76, c[0x0][0x5b0] ;  /* 0x00016c00ff4c7b82 */ /* 0x000e700000000a00 */
[----:B------:R-:W2:Y:S01]  /*28d0*/  LDC.64 R78, c[0x0][0x5a8] ;  /* 0x00016a00ff4e7b82 */ /* 0x000ea20000000a00 */
[-C--:B0-----:R-:W-:Y:S02]  /*28e0*/  IMAD R4, R9, R74.reuse, RZ ;  /* 0x0000004a09047224 */ /* 0x081fe400078e02ff */
[----:B------:R-:W-:-:S04]  /*28f0*/  IMAD.WIDE.U32 R72, R67, R74, R10 ;  /* 0x0000004a43487225 */ /* 0x000fc800078e000a */
[----:B------:R-:W-:Y:S02]  /*2900*/  IMAD R71, R67, R75, R4 ;  /* 0x0000004b43477224 */ /* 0x000fe400078e0204 */
[-C--:B-1----:R-:W-:Y:S02]  /*2910*/  IMAD R4, R69, R76.reuse, RZ ;  /* 0x0000004c45047224 */ /* 0x082fe400078e02ff */
[----:B------:R-:W-:Y:S02]  /*2920*/  IMAD.IADD R13, R73, 0x1, R71 ;  /* 0x00000001490d7824 */ /* 0x000fe400078e0247 */
[----:B------:R-:W-:Y:S02]  /*2930*/  IMAD.MOV.U32 R12, RZ, RZ, R72 ;  /* 0x000000ffff0c7224 */ /* 0x000fe400078e0048 */
[C---:B------:R-:W-:Y:S02]  /*2940*/  IMAD R69, R68.reuse, R77, R4 ;  /* 0x0000004d44457224 */ /* 0x040fe400078e0204 */
[----:B------:R-:W-:-:S04]  /*2950*/  IMAD.WIDE.U32 R4, R68, R76, R12 ;  /* 0x0000004c44047225 */ /* 0x000fc800078e000c */
[----:B------:R-:W-:Y:S01]  /*2960*/  IMAD.IADD R5, R5, 0x1, R69 ;  /* 0x0000000105057824 */ /* 0x000fe200078e0245 */
[----:B--2---:R-:W-:-:S04]  /*2970*/  LEA R14, P1, R4, R78, 0x2 ;  /* 0x0000004e040e7211 */ /* 0x004fc800078210ff */
[----:B------:R-:W-:-:S05]  /*2980*/  LEA.HI.X R15, R4, R79, R5, 0x2, P1 ;  /* 0x0000004f040f7211 */ /* 0x000fca00008f1405 */
[----:B------:R0:W2:Y:S01]  /*2990*/  @P2 LDG.E.LTC128B R7, desc[UR40][R14.64] ;  /* 0x000000280e072981 */ /* 0x0000a2000c1e1920 */
[----:B------:R-:W-:Y:S01]  /*29a0*/  LEA R8, P3, R70, UR4, 0x2 ;  /* 0x0000000446087c11 */ /* 0x000fe2000f8610ff */
[----:B------:R-:W-:Y:S01]  /*29b0*/  IMAD.WIDE.U32 R4, R68, R76, R10 ;  /* 0x0000004c44047225 */ /* 0x000fe200078e000a */
[----:B------:R-:W-:Y:S01]  /*29c0*/  ISETP.GT.AND P1, PT, R6, 0x1, PT ;  /* 0x000000010600780c */ /* 0x000fe20003f24270 */
[----:B------:R-:W-:Y:S02]  /*29d0*/  BSSY B1, `(.L_x_30) ;  /* 0x0000012000017945 */ /* 0x000fe40003800000 */
[----:B------:R-:W-:Y:S02]  /*29e0*/  IMAD.IADD R5, R69, 0x1, R5 ;  /* 0x0000000145057824 */ /* 0x000fe400078e0205 */
[----:B------:R-:W-:Y:S01]  /*29f0*/  IMAD.WIDE.U32 R20, R67, R74, R4 ;  /* 0x0000004a43147225 */ /* 0x000fe200078e0004 */
[----:B0-----:R-:W-:-:S03]  /*2a00*/  SHF.L.U64.HI R15, R76, 0x3, R77 ;  /* 0x000000034c0f7819 */ /* 0x001fc6000001024d */
[----:B------:R-:W-:Y:S01]  /*2a10*/  IMAD.IADD R5, R71, 0x1, R21 ;  /* 0x0000000147057824 */ /* 0x000fe200078e0215 */
[----:B------:R-:W-:Y:S01]  /*2a20*/  LEA R4, P4, R20, R78, 0x2 ;  /* 0x0000004e14047211 */ /* 0x000fe200078810ff */
[----:B------:R-:W-:-:S03]  /*2a30*/  IMAD.SHL.U32 R14, R76, 0x8, RZ ;  /* 0x000000084c0e7824 */ /* 0x000fc600078e00ff */
[----:B------:R-:W-:Y:S01]  /*2a40*/  LEA.HI.X R5, R20, R79, R5, 0x2, P4 ;  /* 0x0000004f14057211 */ /* 0x000fe200020f1405 */
[----:B------:R-:W-:Y:S01]  /*2a50*/  IMAD.WIDE.U32 R20, R68, R76, R14 ;  /* 0x0000004c44147225 */ /* 0x000fe200078e000e */
[----:B--2---:R-:W-:-:S05]  /*2a60*/  LOP3.LUT R9, R7, 0xffffe000, RZ, 0xc0, !PT ;  /* 0xffffe00007097812 */ /* 0x004fca00078ec0ff */
[----:B------:R-:W-:-:S04]  /*2a70*/  FMUL R9, R9, R56 ;  /* 0x0000003809097220 */ /* 0x000fc80000400000 */
[----:B------:R-:W-:Y:S01]  /*2a80*/  FFMA R75, R24, R19, R9 ;  /* 0x00000013184b7223 */ /* 0x000fe20000000009 */
[----:B------:R-:W-:Y:S02]  /*2a90*/  LEA.HI.X R9, R70, UR5, R81, 0x2, P3 ;  /* 0x0000000546097c11 */ /* 0x000fe400098f1451 */
[----:B------:R-:W-:Y:S02]  /*2aa0*/  ISETP.GT.AND P3, PT, R3, RZ, P1 ;  /* 0x000000ff0300720c */ /* 0x000fe40000f64270 */
[----:B------:R-:W-:-:S05]  /*2ab0*/  F2FP.TF32.F32.PACK_B R75, R75 ;  /* 0x0000004bff4b723e */ /* 0x000fca00024050ff */
[----:B------:R0:W-:Y:S06]  /*2ac0*/  @P2 STG.E desc[UR40][R8.64], R75 ;  /* 0x0000004b08002986 */ /* 0x0001ec000c101928 */
[----:B------:R-:W-:Y:S05]  /*2ad0*/  @!P3 BRA `(.L_x_31) ;  /* 0x000000000004b947 */ /* 0x000fea0003800000 */
[----:B------:R1:W5:Y:S02]  /*2ae0*/  LDG.E.LTC128B R7, desc[UR40][R4.64+0x4] ;  /* 0x0000042804077981 */ /* 0x000364000c1e1920 */
.L_x_31:
[----:B------:R-:W-:Y:S05]  /*2af0*/  BSYNC B1 ;  /* 0x0000000000017941 */ /* 0x000fea0003800000 */
.L_x_30:
[----:B-----5:R-:W-:Y:S01]  /*2b00*/  LOP3.LUT R15, R7, 0xffffe000, RZ, 0xc0, !PT ;  /* 0xffffe000070f7812 */ /* 0x020fe200078ec0ff */
[----:B------:R-:W-:Y:S01]  /*2b10*/  IMAD.IADD R69, R69, 0x1, R21 ;  /* 0x0000000145457824 */ /* 0x000fe200078e0215 */
[----:B------:R-:W-:Y:S01]  /*2b20*/  IADD3 R72, P2, R72, R20, RZ ;  /* 0x0000001448487210 */ /* 0x000fe20007f5e0ff */
[----:B------:R-:W-:Y:S01]  /*2b30*/  IMAD.MOV.U32 R24, RZ, RZ, R7 ;  /* 0x000000ffff187224 */ /* 0x000fe200078e0007 */
[----:B------:R-:W-:Y:S01]  /*2b40*/  ISETP.GT.AND P0, PT, R3, 0x8, P0 ;  /* 0x000000080300780c */ /* 0x000fe20000704270 */
[----:B------:R-:W-:Y:S02]  /*2b50*/  FMUL R12, R15, R56 ;  /* 0x000000380f0c7220 */ /* 0x000fe40000400000 */
[----:B------:R-:W-:Y:S01]  /*2b60*/  IMAD.X R13, R69, 0x1, R13, P2 ;  /* 0x00000001450d7824 */ /* 0x000fe200010e060d */
[----:B------:R-:W-:Y:S01]  /*2b70*/  LEA R14, P2, R72, R78, 0x2 ;  /* 0x0000004e480e7211 */ /* 0x000fe200078410ff */
[----:B------:R-:W-:-:S03]  /*2b80*/  FFMA R25, R25, R19, R12 ;  /* 0x0000001319197223 */ /* 0x000fc6000000000c */
[----:B------:R-:W-:Y:S02]  /*2b90*/  LEA.HI.X R15, R72, R79, R13, 0x2, P2 ;  /* 0x0000004f480f7211 */ /* 0x000fe400010f140d */
[----:B------:R-:W-:-:S05]  /*2ba0*/  F2FP.TF32.F32.PACK_B R25, R25 ;  /* 0x00000019ff19723e */ /* 0x000fca00024050ff */
[----:B------:R2:W-:Y:S04]  /*2bb0*/  @P3 STG.E desc[UR40][R8.64+0x4], R25 ;  /* 0x0000041908003986 */ /* 0x0005e8000c101928 */
[----:B------:R-:W3:Y:S01]  /*2bc0*/  @P0 LDG.E.LTC128B R24, desc[UR40][R14.64] ;  /* 0x000000280e180981 */ /* 0x000ee2000c1e1920 */
[----:B------:R-:W-:Y:S01]  /*2bd0*/  IADD3 R20, P2, R10, R20, RZ ;  /* 0x000000140a147210 */ /* 0x000fe20007f5e0ff */
[----:B------:R-:W-:Y:S01]  /*2be0*/  BSSY B1, `(.L_x_32) ;  /* 0x0000011000017945 */ /* 0x000fe20003800000 */
[----:B------:R-:W-:-:S03]  /*2bf0*/  ISETP.GT.AND P1, PT, R3, 0x8, P1 ;  /* 0x000000080300780c */ /* 0x000fc60000f24270 */
[----:B------:R-:W-:Y:S01]  /*2c00*/  IMAD.X R21, R11, 0x1, R69, P2 ;  /* 0x000000010b157824 */ /* 0x000fe200010e0645 */
[C---:B------:R-:W-:Y:S02]  /*2c10*/  SHF.L.U64.HI R11, R57.reuse, 0x2, R58 ;  /* 0x00000002390b7819 */ /* 0x040fe4000001023a */
[----:B------:R-:W-:Y:S01]  /*2c20*/  LEA R12, P2, R57, R8, 0x2 ;  /* 0x00000008390c7211 */ /* 0x000fe200078410ff */
[----:B------:R-:W-:-:S04]  /*2c30*/  IMAD.WIDE.U32 R20, R67, R74, R20 ;  /* 0x0000004a43147225 */ /* 0x000fc800078e0014 */
[----:B------:R-:W-:Y:S01]  /*2c40*/  IMAD.X R13, R11, 0x1, R9, P2 ;  /* 0x000000010b0d7824 */ /* 0x000fe200010e0609 */
[----:B------:R-:W-:Y:S02]  /*2c50*/  LEA R10, P3, R20, R78, 0x2 ;  /* 0x0000004e140a7211 */ /* 0x000fe400078610ff */
[----:B---3--:R-:W-:-:S05]  /*2c60*/  LOP3.LUT R7, R24, 0xffffe000, RZ, 0xc0, !PT ;  /* 0xffffe00018077812 */ /* 0x008fca00078ec0ff */
[----:B------:R-:W-:-:S04]  /*2c70*/  FMUL R7, R7, R56 ;  /* 0x0000003807077220 */ /* 0x000fc80000400000 */
[----:B------:R-:W-:Y:S01]  /*2c80*/  FFMA R67, R26, R19, R7 ;  /* 0x000000131a437223 */ /* 0x000fe20000000007 */
[----:B------:R-:W-:-:S04]  /*2c90*/  IMAD.IADD R7, R71, 0x1, R21 ;  /* 0x0000000147077824 */ /* 0x000fc800078e0215 */
[----:B------:R-:W-:Y:S02]  /*2ca0*/  F2FP.TF32.F32.PACK_B R67, R67 ;  /* 0x00000043ff43723e */ /* 0x000fe400024050ff */
[----:B------:R-:W-:-:S03]  /*2cb0*/  LEA.HI.X R11, R20, R79, R7, 0x2, P3 ;  /* 0x0000004f140b7211 */ /* 0x000fc600018f1407 */
[----:B------:R2:W-:Y:S01]  /*2cc0*/  @P0 STG.E desc[UR40][R12.64], R67 ;  /* 0x000000430c000986 */ /* 0x0005e2000c101928 */
[----:B------:R-:W-:Y:S05]  /*2cd0*/  @!P1 BRA `(.L_x_33) ;  /* 0x0000000000049947 */ /* 0x000fea0003800000 */
[----:B------:R3:W5:Y:S02]  /*2ce0*/  LDG.E.LTC128B R24, desc[UR40][R10.64+0x4] ;  /* 0x000004280a187981 */ /* 0x000764000c1e1920 */
.L_x_33:
[----:B------:R-:W-:Y:S05]  /*2cf0*/  BSYNC B1 ;  /* 0x0000000000017941 */ /* 0x000fea0003800000 */
.L_x_32:
[----:B-----5:R-:W-:Y:S01]  /*2d00*/  LOP3.LUT R7, R24, 0xffffe000, RZ, 0xc0, !PT ;  /* 0xffffe00018077812 */ /* 0x020fe200078ec0ff */
[----:B------:R-:W-:Y:S01]  /*2d10*/  BSSY B1, `(.L_x_34) ;  /* 0x0000009000017945 */ /* 0x000fe20003800000 */
[----:B------:R-:W-:-:S03]  /*2d20*/  ISETP.GT.AND P0, PT, R6, 0x8, PT ;  /* 0x000000080600780c */ /* 0x000fc60003f04270 */
[----:B------:R-:W-:Y:S01]  /*2d30*/  FMUL R14, R7, R56 ;  /* 0x00000038070e7220 */ /* 0x000fe20000400000 */
[----:B------:R-:W-:-:S03]  /*2d40*/  ISETP.GT.AND P2, PT, R3, RZ, P0 ;  /* 0x000000ff0300720c */ /* 0x000fc60000744270 */
[----:B------:R-:W-:-:S05]  /*2d50*/  FFMA R27, R27, R19, R14 ;  /* 0x000000131b1b7223 */ /* 0x000fca000000000e */
[----:B------:R-:W-:-:S05]  /*2d60*/  F2FP.TF32.F32.PACK_B R27, R27 ;  /* 0x0000001bff1b723e */ /* 0x000fca00024050ff */
[----:B------:R4:W-:Y:S01]  /*2d70*/  @P1 STG.E desc[UR40][R12.64+0x4], R27 ;  /* 0x0000041b0c001986 */ /* 0x0009e2000c101928 */
[----:B------:R-:W-:Y:S05]  /*2d80*/  @!P2 BRA `(.L_x_35) ;  /* 0x000000000004a947 */ /* 0x000fea0003800000 */
[----:B------:R0:W5:Y:S02]  /*2d90*/  LDG.E.LTC128B R24, desc[UR40][R4.64+0x20] ;  /* 0x0000202804187981 */ /* 0x000164000c1e1920 */
.L_x_35:
[----:B------:R-:W-:Y:S05]  /*2da0*/  BSYNC B1 ;  /* 0x0000000000017941 */ /* 0x000fea0003800000 */
.L_x_34:
        /* <DEDUP_REMOVED lines=10> */
.L_x_37:
[----:B------:R-:W-:Y:S05]  /*2e50*/  BSYNC B1 ;  /* 0x0000000000017941 */ /* 0x000fea0003800000 */
.L_x_36:
[----:B0----5:R-:W-:Y:S01]  /*2e60*/  LOP3.LUT R7, R24, 0xffffe000, RZ, 0xc0, !PT ;  /* 0xffffe00018077812 */ /* 0x021fe200078ec0ff */
[----:B------:R-:W-:Y:S01]  /*2e70*/  BSSY B1, `(.L_x_38) ;  /* 0x0000008000017945 */ /* 0x000fe20003800000 */
[----:B------:R-:W-:-:S03]  /*2e80*/  ISETP.GT.AND P0, PT, R3, 0x8, P0 ;  /* 0x000000080300780c */ /* 0x000fc60000704270 */
[----:B------:R-:W-:-:S04]  /*2e90*/  FMUL R14, R7, R56 ;  /* 0x00000038070e7220 */ /* 0x000fc80000400000 */
[----:B------:R-:W-:-:S05]  /*2ea0*/  FFMA R29, R29, R19, R14 ;  /* 0x000000131d1d7223 */ /* 0x000fca000000000e */
[----:B------:R-:W-:-:S05]  /*2eb0*/  F2FP.TF32.F32.PACK_B R29, R29 ;  /* 0x0000001dff1d723e */ /* 0x000fca00024050ff */
[----:B------:R0:W-:Y:S01]  /*2ec0*/  @P3 STG.E desc[UR40][R8.64+0x24], R29 ;  /* 0x0000241d08003986 */ /* 0x0001e2000c101928 */
[----:B------:R-:W-:Y:S05]  /*2ed0*/  @!P0 BRA `(.L_x_39) ;  /* 0x0000000000048947 */ /* 0x000fea0003800000 */
[----:B------:R0:W5:Y:S02]  /*2ee0*/  LDG.E.LTC128B R24, desc[UR40][R10.64+0x20] ;  /* 0x000020280a187981 */ /* 0x000164000c1e1920 */
.L_x_39:
[----:B------:R-:W-:Y:S05]  /*2ef0*/  BSYNC B1 ;  /* 0x0000000000017941 */ /* 0x000fea0003800000 */
.L_x_38:
[----:B-----5:R-:W-:Y:S01]  /*2f00*/  LOP3.LUT R7, R24, 0xffffe000, RZ, 0xc0, !PT ;  /* 0xffffe00018077812 */ /* 0x020fe200078ec0ff */
        /* <DEDUP_REMOVED lines=8> */
.L_x_41:
[----:B------:R-:W-:Y:S05]  /*2f90*/  BSYNC B1 ;  /* 0x0000000000017941 */ /* 0x000fea0003800000 */
.L_x_40:
[----:B0----5:R-:W-:Y:S01]  /*2fa0*/  LOP3.LUT R7, R24, 0xffffe000, RZ, 0xc0, !PT ;  /* 0xffffe00018077812 */ /* 0x021fe200078ec0ff */
        /* <DEDUP_REMOVED lines=9> */
.L_x_43:
[----:B------:R-:W-:Y:S05]  /*3040*/  BSYNC B1 ;  /* 0x0000000000017941 */ /* 0x000fea0003800000 */
.L_x_42:
        /* <DEDUP_REMOVED lines=10> */
.L_x_45:
[----:B------:R-:W-:Y:S05]  /*30f0*/  BSYNC B1 ;  /* 0x0000000000017941 */ /* 0x000fea0003800000 */
.L_x_44:
        /* <DEDUP_REMOVED lines=9> */
.L_x_47:
[----:B------:R-:W-:Y:S05]  /*3190*/  BSYNC B1 ;  /* 0x0000000000017941 */ /* 0x000fea0003800000 */
.L_x_46:
        /* <DEDUP_REMOVED lines=9> */
.L_x_49:
[----:B------:R-:W-:Y:S05]  /*3230*/  BSYNC B1 ;  /* 0x0000000000017941 */ /* 0x000fea0003800000 */
.L_x_48:
        /* <DEDUP_REMOVED lines=10> */
.L_x_51:
[----:B------:R-:W-:Y:S05]  /*32e0*/  BSYNC B1 ;  /* 0x0000000000017941 */ /* 0x000fea0003800000 */
.L_x_50:
        /* <DEDUP_REMOVED lines=10> */
.L_x_53:
[----:B------:R-:W-:Y:S05]  /*3390*/  BSYNC B1 ;  /* 0x0000000000017941 */ /* 0x000fea0003800000 */
.L_x_52:
        /* <DEDUP_REMOVED lines=9> */
.L_x_55:
[----:B------:R-:W-:Y:S05]  /*3430*/  BSYNC B1 ;  /* 0x0000000000017941 */ /* 0x000fea0003800000 */
.L_x_54:
        /* <DEDUP_REMOVED lines=9> */
.L_x_57:
[----:B------:R-:W-:Y:S05]  /*34d0*/  BSYNC B1 ;  /* 0x0000000000017941 */ /* 0x000fea0003800000 */
.L_x_56:
        /* <DEDUP_REMOVED lines=10> */
.L_x_59:
[----:B------:R-:W-:Y:S05]  /*3580*/  BSYNC B1 ;  /* 0x0000000000017941 */ /* 0x000fea0003800000 */
.L_x_58:
        /* <DEDUP_REMOVED lines=10> */
.L_x_61:
[----:B------:R-:W-:Y:S05]  /*3630*/  BSYNC B1 ;  /* 0x0000000000017941 */ /* 0x000fea0003800000 */
.L_x_60:
        /* <DEDUP_REMOVED lines=9> */
.L_x_63:
[----:B------:R-:W-:Y:S05]  /*36d0*/  BSYNC B1 ;  /* 0x0000000000017941 */ /* 0x000fea0003800000 */
.L_x_62:
        /* <DEDUP_REMOVED lines=9> */
.L_x_65:
[----:B------:R-:W-:Y:S05]  /*3770*/  BSYNC B1 ;  /* 0x0000000000017941 */ /* 0x000fea0003800000 */
.L_x_64:
        /* <DEDUP_REMOVED lines=10> */
.L_x_67:
[----:B------:R-:W-:Y:S05]  /*3820*/  BSYNC B1 ;  /* 0x0000000000017941 */ /* 0x000fea0003800000 */
.L_x_66:
        /* <DEDUP_REMOVED lines=10> */
.L_x_69:
[----:B------:R-:W-:Y:S05]  /*38d0*/  BSYNC B1 ;  /* 0x0000000000017941 */ /* 0x000fea0003800000 */
.L_x_68:
        /* <DEDUP_REMOVED lines=9> */
.L_x_71:
[----:B------:R-:W-:Y:S05]  /*3970*/  BSYNC B1 ;  /* 0x0000000000017941 */ /* 0x000fea0003800000 */
.L_x_70:
        /* <DEDUP_REMOVED lines=9> */
.L_x_73:
[----:B------:R-:W-:Y:S05]  /*3a10*/  BSYNC B1 ;  /* 0x0000000000017941 */ /* 0x000fea0003800000 */
.L_x_72:
        /* <DEDUP_REMOVED lines=10> */
.L_x_75:
[----:B------:R-:W-:Y:S05]  /*3ac0*/  BSYNC B1 ;  /* 0x0000000000017941 */ /* 0x000fea0003800000 */
.L_x_74:
        /* <DEDUP_REMOVED lines=10> */
.L_x_77:
[----:B------:R-:W-:Y:S05]  /*3b70*/  BSYNC B1 ;  /* 0x0000000000017941 */ /* 0x000fea0003800000 */
.L_x_76:
        /* <DEDUP_REMOVED lines=9> */
.L_x_79:
[----:B------:R-:W-:Y:S05]  /*3c10*/  BSYNC B1 ;  /* 0x0000000000017941 */ /* 0x000fea0003800000 */
.L_x_78:
        /* <DEDUP_REMOVED lines=9> */
.L_x_81:
[----:B------:R-:W-:Y:S05]  /*3cb0*/  BSYNC B1 ;  /* 0x0000000000017941 */ /* 0x000fea0003800000 */
.L_x_80:
        /* <DEDUP_REMOVED lines=10> */
.L_x_83:
[----:B------:R-:W-:Y:S05]  /*3d60*/  BSYNC B1 ;  /* 0x0000000000017941 */ /* 0x000fea0003800000 */
.L_x_82:
[----:B-----5:R-:W-:Y:S01]  /*3d70*/  LOP3.LUT R7, R24, 0xffffe000, RZ, 0xc0, !PT ;  /* 0xffffe00018077812 */ /* 0x020fe200078ec0ff */
[----:B------:R-:W-:Y:S01]  /*3d80*/  BSSY B1, `(.L_x_84) ;  /* 0x000000b000017945 */ /* 0x000fe20003800000 */
[----:B------:R-:W-:Y:S01]  /*3d90*/  ISETP.GT.AND P1, PT, R6, 0x39, PT ;  /* 0x000000390600780c */ /* 0x000fe20003f24270 */
[----:B------:R-:W-:Y:S02]  /*3da0*/  @P2 IMAD.MOV.U32 R6, RZ, RZ, R8 ;  /* 0x000000ffff062224 */ /* 0x000fe400078e0008 */
[----:B------:R-:W-:Y:S01]  /*3db0*/  FMUL R7, R7, R56 ;  /* 0x0000003807077220 */ /* 0x000fe20000400000 */
[----:B------:R-:W-:-:S03]  /*3dc0*/  ISETP.GT.AND P3, PT, R3, RZ, P1 ;  /* 0x000000ff0300720c */ /* 0x000fc60000f64270 */
[----:B------:R-:W-:Y:S01]  /*3dd0*/  FFMA R15, R52, R19, R7 ;  /* 0x00000013340f7223 */ /* 0x000fe20000000007 */
[----:B------:R-:W-:-:S04]  /*3de0*/  @P2 IMAD.MOV.U32 R7, RZ, RZ, R9 ;  /* 0x000000ffff072224 */ /* 0x000fc800078e0009 */
[----:B------:R-:W-:-:S05]  /*3df0*/  F2FP.TF32.F32.PACK_B R15, R15 ;  /* 0x0000000fff0f723e */ /* 0x000fca00024050ff */
[----:B------:R0:W-:Y:S01]  /*3e00*/  @P2 STG.E desc[UR40][R6.64+0xe0], R15 ;  /* 0x0000e00f06002986 */ /* 0x0001e2000c101928 */
[----:B------:R-:W-:Y:S05]  /*3e10*/  @!P3 BRA `(.L_x_85) ;  /* 0x000000000004b947 */ /* 0x000fea0003800000 */
[----:B------:R0:W5:Y:S02]  /*3e20*/  LDG.E.LTC128B R24, desc[UR40][R4.64+0xe4] ;  /* 0x0000e42804187981 */ /* 0x000164000c1e1920 */
.L_x_85:
[----:B------:R-:W-:Y:S05]  /*3e30*/  BSYNC B1 ;  /* 0x0000000000017941 */ /* 0x000fea0003800000 */
.L_x_84:
[----:B01---5:R-:W-:Y:S01]  /*3e40*/  LOP3.LUT R5, R24, 0xffffe000, RZ, 0xc0, !PT ;  /* 0xffffe00018057812 */ /* 0x023fe200078ec0ff */
        /* <DEDUP_REMOVED lines=8> */
.L_x_87:
[----:B------:R-:W-:Y:S05]  /*3ed0*/  BSYNC B1 ;  /* 0x0000000000017941 */ /* 0x000fea0003800000 */
.L_x_86:
[----:B-----5:R-:W-:Y:S01]  /*3ee0*/  LOP3.LUT R5, R24, 0xffffe000, RZ, 0xc0, !PT ;  /* 0xffffe00018057812 */ /* 0x020fe200078ec0ff */
[----:B------:R-:W-:Y:S01]  /*3ef0*/  @P0 IMAD.MOV.U32 R4, RZ, RZ, R12 ;  /* 0x000000ffff040224 */ /* 0x000fe200078e000c */
[----:B------:R-:W-:Y:S01]  /*3f00*/  ISETP.GT.AND P1, PT, R3, 0x8, P1 ;  /* 0x000000080300780c */ /* 0x000fe20000f24270 */
[----:B------:R-:W-:Y:S02]  /*3f10*/  BSSY B1, `(.L_x_88) ;  /* 0x0000008000017945 */ /* 0x000fe40003800000 */
[----:B------:R-:W-:-:S04]  /*3f20*/  FMUL R5, R5, R56 ;  /* 0x0000003805057220 */ /* 0x000fc80000400000 */
[----:B------:R-:W-:Y:S01]  /*3f30*/  FFMA R7, R54, R19, R5 ;  /* 0x0000001336077223 */ /* 0x000fe20000000005 */
[----:B------:R-:W-:-:S04]  /*3f40*/  @P0 IMAD.MOV.U32 R5, RZ, RZ, R13 ;  /* 0x000000ffff050224 */ /* 0x000fc800078e000d */
[----:B------:R-:W-:-:S05]  /*3f50*/  F2FP.TF32.F32.PACK_B R7, R7 ;  /* 0x00000007ff07723e */ /* 0x000fca00024050ff */
[----:B------:R0:W-:Y:S01]  /*3f60*/  @P0 STG.E desc[UR40][R4.64+0xe0], R7 ;  /* 0x0000e00704000986 */ /* 0x0001e2000c101928 */
[----:B------:R-:W-:Y:S05]  /*3f70*/  @!P1 BRA `(.L_x_89) ;  /* 0x0000000000049947 */ /* 0x000fea0003800000 */
[----:B------:R0:W5:Y:S02]  /*3f80*/  LDG.E.LTC128B R24, desc[UR40][R10.64+0xe4] ;  /* 0x0000e4280a187981 */ /* 0x000164000c1e1920 */
.L_x_89:
[----:B------:R-:W-:Y:S05]  /*3f90*/  BSYNC B1 ;  /* 0x0000000000017941 */ /* 0x000fea0003800000 */
.L_x_88:
[----:B------:R-:W-:Y:S05]  /*3fa0*/  @!P1 BRA `(.L_x_90) ;  /* 0x0000000800909947 */ /* 0x000fea0003800000 */
[----:B-----5:R-:W-:-:S05]  /*3fb0*/  LOP3.LUT R3, R24, 0xffffe000, RZ, 0xc0, !PT ;  /* 0xffffe00018037812 */ /* 0x020fca00078ec0ff */
[----:B0-----:R-:W-:-:S04]  /*3fc0*/  FMUL R4, R3, R56 ;  /* 0x0000003803047220 */ /* 0x001fc80000400000 */
[----:B------:R-:W-:-:S05]  /*3fd0*/  FFMA R55, R55, R19, R4 ;  /* 0x0000001337377223 */ /* 0x000fca0000000004 */
[----:B------:R-:W-:-:S05]  /*3fe0*/  F2FP.TF32.F32.PACK_B R55, R55 ;  /* 0x00000037ff37723e */ /* 0x000fca00024050ff */
[----:B------:R0:W-:Y:S01]  /*3ff0*/  STG.E desc[UR40][R12.64+0xe4], R55 ;  /* 0x0000e4370c007986 */ /* 0x0001e2000c101928 */
[----:B------:R-:W-:Y:S05]  /*4000*/  BRA `(.L_x_90) ;  /* 0x0000000800787947 */ /* 0x000fea0003800000 */
.L_x_29:
[----:B------:R-:W-:Y:S01]  /*4010*/  ISETP.GT.AND P4, PT, R6, 0x1, PT ;  /* 0x000000010600780c */ /* 0x000fe20003f84270 */
[----:B------:R-:W-:Y:S01]  /*4020*/  ULDC.64 UR4, c[0x0][0x5c0] ;  /* 0x0001700000047ab9 */ /* 0x000fe20000000a00 */
[-C--:B------:R-:W-:Y:S01]  /*4030*/  FMUL R7, R24, R19.reuse ;  /* 0x0000001318077220 */ /* 0x080fe20000400000 */
[----:B------:R-:W-:Y:S01]  /*4040*/  LEA R4, P3, R70, UR4, 0x2 ;  /* 0x0000000446047c11 */ /* 0x000fe2000f8610ff */
[-C--:B------:R-:W-:Y:S01]  /*4050*/  FMUL R25, R25, R19.reuse ;  /* 0x0000001319197220 */ /* 0x080fe20000400000 */
[----:B------:R-:W-:Y:S01]  /*4060*/  ISETP.GT.AND P1, PT, R3, RZ, P4 ;  /* 0x000000ff0300720c */ /* 0x000fe20002724270 */
[-C--:B------:R-:W-:Y:S01]  /*4070*/  FMUL R11, R26, R19.reuse ;  /* 0x000000131a0b7220 */ /* 0x080fe20000400000 */
[----:B------:R-:W-:Y:S01]  /*4080*/  LEA.HI.X R5, R70, UR5, R81, 0x2, P3 ;  /* 0x0000000546057c11 */ /* 0x000fe200098f1451 */
[----:B------:R-:W-:Y:S01]  /*4090*/  FMUL R27, R27, R19 ;  /* 0x000000131b1b7220 */ /* 0x000fe20000400000 */
[----:B------:R-:W-:Y:S01]  /*40a0*/  F2FP.TF32.F32.PACK_B R7, R7 ;  /* 0x00000007ff07723e */ /* 0x000fe200024050ff */
[----:B------:R-:W-:Y:S01]  /*40b0*/  FMUL R29, R29, R19 ;  /* 0x000000131d1d7220 */ /* 0x000fe20000400000 */
[----:B------:R-:W-:Y:S01]  /*40c0*/  F2FP.TF32.F32.PACK_B R25, R25 ;  /* 0x00000019ff19723e */ /* 0x000fe200024050ff */
[-C--:B------:R-:W-:Y:S01]  /*40d0*/  FMUL R31, R31, R19.reuse ;  /* 0x000000131f1f7220 */ /* 0x080fe20000400000 */
[C---:B------:R-:W-:Y:S01]  /*40e0*/  SHF.L.U64.HI R9, R57.reuse, 0x2, R58 ;  /* 0x0000000239097819 */ /* 0x040fe2000001023a */
[----:B------:R0:W-:Y:S01]  /*40f0*/  @P2 STG.E desc[UR40][R4.64], R7 ;  /* 0x0000000704002986 */ /* 0x0001e2000c101928 */
[----:B------:R-:W-:Y:S01]  /*4100*/  LEA R8, P3, R57, R4, 0x2 ;  /* 0x0000000439087211 */ /* 0x000fe200078610ff */
[-C--:B------:R-:W-:Y:S01]  /*4110*/  FMUL R13, R32, R19.reuse ;  /* 0x00000013200d7220 */ /* 0x080fe20000400000 */
[C---:B------:R-:W-:Y:S01]  /*4120*/  ISETP.GT.AND P2, PT, R6.reuse, 0x8, PT ;  /* 0x000000080600780c */ /* 0x040fe20003f44270 */
[----:B------:R-:W-:Y:S01]  /*4130*/  @P1 STG.E desc[UR40][R4.64+0x4], R25 ;  /* 0x0000041904001986 */ /* 0x000fe2000c101928 */
[----:B------:R-:W-:Y:S01]  /*4140*/  ISETP.GT.AND P1, PT, R6, 0x9, PT ;  /* 0x000000090600780c */ /* 0x000fe20003f24270 */
[----:B------:R-:W-:Y:S01]  /*4150*/  IMAD.X R9, R9, 0x1, R5, P3 ;  /* 0x0000000109097824 */ /* 0x000fe200018e0605 */
[----:B------:R-:W-:Y:S01]  /*4160*/  ISETP.GT.AND P0, PT, R3, 0x8, P0 ;  /* 0x000000080300780c */ /* 0x000fe20000704270 */
[-C--:B------:R-:W-:Y:S01]  /*4170*/  FMUL R33, R33, R19.reuse ;  /* 0x0000001321217220 */ /* 0x080fe20000400000 */
[----:B------:R-:W-:Y:S01]  /*4180*/  ISETP.GT.AND P4, PT, R3, 0x8, P4 ;  /* 0x000000080300780c */ /* 0x000fe20002784270 */
[-C--:B------:R-:W-:Y:S01]  /*4190*/  FMUL R35, R35, R19.reuse ;  /* 0x0000001323237220 */ /* 0x080fe20000400000 */
[C---:B------:R-:W-:Y:S01]  /*41a0*/  ISETP.GT.AND P5, PT, R3.reuse, RZ, P2 ;  /* 0x000000ff0300720c */ /* 0x040fe200017a4270 */
[-C--:B0-----:R-:W-:Y:S01]  /*41b0*/  FMUL R7, R28, R19.reuse ;  /* 0x000000131c077220 */ /* 0x081fe20000400000 */
[----:B------:R-:W-:Y:S01]  /*41c0*/  ISETP.GT.AND P3, PT, R3, RZ, P1 ;  /* 0x000000ff0300720c */ /* 0x000fe20000f64270 */
[----:B------:R-:W-:Y:S01]  /*41d0*/  FMUL R37, R37, R19 ;  /* 0x0000001325257220 */ /* 0x000fe20000400000 */
[----:B------:R-:W-:Y:S01]  /*41e0*/  F2FP.TF32.F32.PACK_B R11, R11 ;  /* 0x0000000bff0b723e */ /* 0x000fe200024050ff */
[----:B------:R-:W-:Y:S01]  /*41f0*/  FMUL R39, R39, R19 ;  /* 0x0000001327277220 */ /* 0x000fe20000400000 */
[----:B------:R-:W-:Y:S01]  /*4200*/  F2FP.TF32.F32.PACK_B R27, R27 ;  /* 0x0000001bff1b723e */ /* 0x000fe200024050ff */
[----:B------:R-:W-:Y:S01]  /*4210*/  FMUL R41, R41, R19 ;  /* 0x0000001329297220 */ /* 0x000fe20000400000 */
[----:B------:R-:W-:Y:S01]  /*4220*/  F2FP.TF32.F32.PACK_B R7, R7 ;  /* 0x00000007ff07723e */ /* 0x000fe200024050ff */
[----:B------:R0:W-:Y:S01]  /*4230*/  @P0 STG.E desc[UR40][R8.64], R11 ;  /* 0x0000000b08000986 */ /* 0x0001e2000c101928 */
[----:B------:R-:W-:Y:S01]  /*4240*/  F2FP.TF32.F32.PACK_B R29, R29 ;  /* 0x0000001dff1d723e */ /* 0x000fe200024050ff */
[-C--:B------:R-:W-:Y:S01]  /*4250*/  FMUL R43, R43, R19.reuse ;  /* 0x000000132b2b7220 */ /* 0x080fe20000400000 */
[C---:B------:R-:W-:Y:S01]  /*4260*/  ISETP.GT.AND P0, PT, R6.reuse, 0x10, PT ;  /* 0x000000100600780c */ /* 0x040fe20003f04270 */
[----:B------:R-:W-:Y:S01]  /*4270*/  @P4 STG.E desc[UR40][R8.64+0x4], R27 ;  /* 0x0000041b08004986 */ /* 0x000fe2000c101928 */
[----:B------:R-:W-:Y:S01]  /*4280*/  ISETP.GT.AND P2, PT, R3, 0x8, P2 ;  /* 0x000000080300780c */ /* 0x000fe20001744270 */
[-C--:B------:R-:W-:Y:S01]  /*4290*/  FMUL R45, R45, R19.reuse ;  /* 0x000000132d2d7220 */ /* 0x080fe20000400000 */
[C---:B------:R-:W-:Y:S01]  /*42a0*/  ISETP.GT.AND P1, PT, R3.reuse, 0x8, P1 ;  /* 0x000000080300780c */ /* 0x040fe20000f24270 */
[----:B------:R1:W-:Y:S01]  /*42b0*/  @P5 STG.E desc[UR40][R4.64+0x20], R7 ;  /* 0x0000200704005986 */ /* 0x0003e2000c101928 */
[----:B------:R-:W-:Y:S01]  /*42c0*/  ISETP.GT.AND P5, PT, R3, RZ, P0 ;  /* 0x000000ff0300720c */ /* 0x000fe200007a4270 */
[----:B------:R-:W-:Y:S01]  /*42d0*/  FMUL R47, R47, R19 ;  /* 0x000000132f2f7220 */ /* 0x000fe20000400000 */
[----:B------:R-:W-:Y:S01]  /*42e0*/  F2FP.TF32.F32.PACK_B R31, R31 ;  /* 0x0000001fff1f723e */ /* 0x000fe200024050ff */
[----:B------:R-:W-:Y:S01]  /*42f0*/  @P3 STG.E desc[UR40][R4.64+0x24], R29 ;  /* 0x0000241d04003986 */ /* 0x000fe2000c101928 */
[----:B------:R-:W-:Y:S01]  /*4300*/  ISETP.GT.AND P3, PT, R6, 0x11, PT ;  /* 0x000000110600780c */ /* 0x000fe20003f64270 */
[----:B0-----:R-:W-:Y:S01]  /*4310*/  FMUL R11, R30, R19 ;  /* 0x000000131e0b7220 */ /* 0x001fe20000400000 */
[----:B------:R-:W-:Y:S01]  /*4320*/  F2FP.TF32.F32.PACK_B R13, R13 ;  /* 0x0000000dff0d723e */ /* 0x000fe200024050ff */
[-C--:B------:R-:W-:Y:S01]  /*4330*/  FMUL R49, R49, R19.reuse ;  /* 0x0000001331317220 */ /* 0x080fe20000400000 */
[----:B------:R-:W-:Y:S01]  /*4340*/  ISETP.GT.AND P4, PT, R3, RZ, P3 ;  /* 0x000000ff0300720c */ /* 0x000fe20001f84270 */
[----:B------:R-:W-:Y:S01]  /*4350*/  FMUL R15, R50, R19 ;  /* 0x00000013320f7220 */ /* 0x000fe20000400000 */
[----:B------:R-:W-:Y:S01]  /*4360*/  F2FP.TF32.F32.PACK_B R11, R11 ;  /* 0x0000000bff0b723e */ /* 0x000fe200024050ff */
[----:B-1----:R-:W-:Y:S01]  /*4370*/  FMUL R7, R34, R19 ;  /* 0x0000001322077220 */ /* 0x002fe20000400000 */
[----:B------:R-:W-:Y:S01]  /*4380*/  F2FP.TF32.F32.PACK_B R33, R33 ;  /* 0x00000021ff21723e */ /* 0x000fe200024050ff */
[-C--:B------:R-:W-:Y:S01]  /*4390*/  FMUL R51, R51, R19.reuse ;  /* 0x0000001333337220 */ /* 0x080fe20000400000 */
[----:B------:R-:W-:Y:S01]  /*43a0*/  ISETP.GT.AND P0, PT, R3, 0x8, P0 ;  /* 0x000000080300780c */ /* 0x000fe20000704270 */
[----:B------:R0:W-:Y:S01]  /*43b0*/  @P2 STG.E desc[UR40][R8.64+0x20], R11 ;  /* 0x0000200b08002986 */ /* 0x0001e2000c101928 */
[----:B------:R-:W-:Y:S01]  /*43c0*/  ISETP.GT.AND P2, PT, R6, 0x19, PT ;  /* 0x000000190600780c */ /* 0x000fe20003f44270 */
[----:B------:R-:W-:Y:S01]  /*43d0*/  FMUL R21, R52, R19 ;  /* 0x0000001334157220 */ /* 0x000fe20000400000 */
[----:B------:R-:W-:Y:S01]  /*43e0*/  F2FP.TF32.F32.PACK_B R7, R7 ;  /* 0x00000007ff07723e */ /* 0x000fe200024050ff */
[----:B------:R-:W-:Y:S01]  /*43f0*/  @P1 STG.E desc[UR40][R8.64+0x24], R31 ;  /* 0x0000241f08001986 */ /* 0x000fe2000c101928 */
[----:B------:R-:W-:Y:S01]  /*4400*/  ISETP.GT.AND P1, PT, R6, 0x18, PT ;  /* 0x000000180600780c */ /* 0x000fe20003f24270 */
[----:B------:R-:W-:Y:S01]  /*4410*/  FMUL R53, R53, R19 ;  /* 0x0000001335357220 */ /* 0x000fe20000400000 */
[----:B------:R-:W-:Y:S01]  /*4420*/  F2FP.TF32.F32.PACK_B R35, R35 ;  /* 0x00000023ff23723e */ /* 0x000fe200024050ff */
[----:B------:R1:W-:Y:S01]  /*4430*/  @P5 STG.E desc[UR40][R4.64+0x40], R13 ;  /* 0x0000400d04005986 */ /* 0x0003e2000c101928 */
[----:B------:R-:W-:Y:S01]  /*4440*/  ISETP.GT.AND P5, PT, R3, RZ, P1 ;  /* 0x000000ff0300720c */ /* 0x000fe20000fa4270 */
[----:B------:R-:W-:Y:S01]  /*4450*/  FMUL R55, R55, R19 ;  /* 0x0000001337377220 */ /* 0x000fe20000400000 */
[----:B------:R-:W-:Y:S01]  /*4460*/  F2FP.TF32.F32.PACK_B R37, R37 ;  /* 0x00000025ff25723e */ /* 0x000fe200024050ff */
[----:B------:R-:W-:Y:S01]  /*4470*/  @P4 STG.E desc[UR40][R4.64+0x44], R33 ;  /* 0x0000442104004986 */ /* 0x000fe2000c101928 */
[C---:B------:R-:W-:Y:S01]  /*4480*/  ISETP.GT.AND P4, PT, R3.reuse, 0x8, P3 ;  /* 0x000000080300780c */ /* 0x040fe20001f84270 */
[----:B0-----:R-:W-:Y:S01]  /*4490*/  FMUL R11, R36, R19 ;  /* 0x00000013240b7220 */ /* 0x001fe20000400000 */
[----:B------:R-:W-:Y:S01]  /*44a0*/  ISETP.GT.AND P3, PT, R3, RZ, P2 ;  /* 0x000000ff0300720c */ /* 0x000fe20001764270 */
[----:B------:R0:W-:Y:S01]  /*44b0*/  @P0 STG.E desc[UR40][R8.64+0x40], R7 ;  /* 0x0000400708000986 */ /* 0x0001e2000c101928 */
[----:B------:R-:W-:-:S02]  /*44c0*/  ISETP.GT.AND P0, PT, R6, 0x20, PT ;  /* 0x000000200600780c */ /* 0x000fc40003f04270 */
[----:B------:R-:W-:Y:S01]  /*44d0*/  F2FP.TF32.F32.PACK_B R11, R11 ;  /* 0x0000000bff0b723e */ /* 0x000fe200024050ff */
[----:B-1----:R-:W-:Y:S01]  /*44e0*/  FMUL R13, R40, R19 ;  /* 0x00000013280d7220 */ /* 0x002fe20000400000 */
[C---:B------:R-:W-:Y:S02]  /*44f0*/  ISETP.GT.AND P1, PT, R3.reuse, 0x8, P1 ;  /* 0x000000080300780c */ /* 0x040fe40000f24270 */
[----:B------:R-:W-:Y:S02]  /*4500*/  F2FP.TF32.F32.PACK_B R39, R39 ;  /* 0x00000027ff27723e */ /* 0x000fe400024050ff */
[----:B------:R-:W-:Y:S01]  /*4510*/  F2FP.TF32.F32.PACK_B R13, R13 ;  /* 0x0000000dff0d723e */ /* 0x000fe200024050ff */
[----:B------:R-:W-:Y:S01]  /*4520*/  @P4 STG.E desc[UR40][R8.64+0x44], R35 ;  /* 0x0000442308004986 */ /* 0x000fe2000c101928 */
[C---:B------:R-:W-:Y:S01]  /*4530*/  ISETP.GT.AND P4, PT, R3.reuse, 0x8, P2 ;  /* 0x000000080300780c */ /* 0x040fe20001784270 */
[----:B0-----:R-:W-:Y:S01]  /*4540*/  FMUL R7, R38, R19 ;  /* 0x0000001326077220 */ /* 0x001fe20000400000 */
[----:B------:R-:W-:Y:S01]  /*4550*/  ISETP.GT.AND P2, PT, R6, 0x21, PT ;  /* 0x000000210600780c */ /* 0x000fe20003f44270 */
[----:B------:R0:W-:Y:S01]  /*4560*/  @P5 STG.E desc[UR40][R4.64+0x60], R11 ;  /* 0x0000600b04005986 */ /* 0x0001e2000c101928 */
[----:B------:R-:W-:-:S02]  /*4570*/  ISETP.GT.AND P5, PT, R3, RZ, P0 ;  /* 0x000000ff0300720c */ /* 0x000fc400007a4270 */
[----:B------:R-:W-:Y:S01]  /*4580*/  F2FP.TF32.F32.PACK_B R7, R7 ;  /* 0x00000007ff07723e */ /* 0x000fe200024050ff */
[----:B------:R-:W-:Y:S01]  /*4590*/  @P3 STG.E desc[UR40][R4.64+0x64], R37 ;  /* 0x0000642504003986 */ /* 0x000fe2000c101928 */
[C---:B------:R-:W-:Y:S02]  /*45a0*/  ISETP.GT.AND P3, PT, R3.reuse, RZ, P2 ;  /* 0x000000ff0300720c */ /* 0x040fe40001764270 */
[----:B------:R-:W-:Y:S01]  /*45b0*/  F2FP.TF32.F32.PACK_B R41, R41 ;  /* 0x00000029ff29723e */ /* 0x000fe200024050ff */
[----:B------:R1:W-:Y:S01]  /*45c0*/  @P1 STG.E desc[UR40][R8.64+0x60], R7 ;  /* 0x0000600708001986 */ /* 0x0003e2000c101928 */
[----:B------:R-:W-:Y:S02]  /*45d0*/  ISETP.GT.AND P0, PT, R3, 0x8, P0 ;  /* 0x000000080300780c */ /* 0x000fe40000704270 */
[----:B------:R-:W-:Y:S01]  /*45e0*/  F2FP.TF32.F32.PACK_B R43, R43 ;  /* 0x0000002bff2b723e */ /* 0x000fe200024050ff */
[----:B------:R-:W-:Y:S01]  /*45f0*/  @P4 STG.E desc[UR40][R8.64+0x64], R39 ;  /* 0x0000642708004986 */ /* 0x000fe2000c101928 */
[----:B------:R-:W-:Y:S01]  /*4600*/  ISETP.GT.AND P4, PT, R6, 0x28, PT ;  /* 0x000000280600780c */ /* 0x000fe20003f84270 */
[----:B0-----:R-:W-:Y:S01]  /*4610*/  FMUL R11, R44, R19 ;  /* 0x000000132c0b7220 */ /* 0x001fe20000400000 */
[----:B------:R-:W-:Y:S01]  /*4620*/  F2FP.TF32.F32.PACK_B R45, R45 ;  /* 0x0000002dff2d723e */ /* 0x000fe200024050ff */
[----:B------:R0:W-:Y:S01]  /*4630*/  @P5 STG.E desc[UR40][R4.64+0x80], R13 ;  /* 0x0000800d04005986 */ /* 0x0001e2000c101928 */
[----:B------:R-:W-:-:S02]  /*4640*/  ISETP.GT.AND P5, PT, R6, 0x29, PT ;  /* 0x000000290600780c */ /* 0x000fc40003fa4270 */
[----:B------:R-:W-:Y:S01]  /*4650*/  F2FP.TF32.F32.PACK_B R11, R11 ;  /* 0x0000000bff0b723e */ /* 0x000fe200024050ff */
[----:B------:R-:W-:Y:S01]  /*4660*/  @P3 STG.E desc[UR40][R4.64+0x84], R41 ;  /* 0x0000842904003986 */ /* 0x000fe2000c101928 */
[C---:B------:R-:W-:Y:S01]  /*4670*/  ISETP.GT.AND P3, PT, R3.reuse, 0x8, P2 ;  /* 0x000000080300780c */ /* 0x040fe20001764270 */
[-C--:B-1----:R-:W-:Y:S01]  /*4680*/  FMUL R7, R42, R19.reuse ;  /* 0x000000132a077220 */ /* 0x082fe20000400000 */
[C---:B------:R-:W-:Y:S02]  /*4690*/  ISETP.GT.AND P2, PT, R3.reuse, RZ, P4 ;  /* 0x000000ff0300720c */ /* 0x040fe40002744270 */
[C---:B------:R-:W-:Y:S02]  /*46a0*/  ISETP.GT.AND P1, PT, R3.reuse, RZ, P5 ;  /* 0x000000ff0300720c */ /* 0x040fe40002f24270 */
[----:B------:R-:W-:Y:S01]  /*46b0*/  ISETP.GT.AND P4, PT, R3, 0x8, P4 ;  /* 0x000000080300780c */ /* 0x000fe20002784270 */
[----:B0-----:R-:W-:Y:S01]  /*46c0*/  FMUL R13, R46, R19 ;  /* 0x000000132e0d7220 */ /* 0x001fe20000400000 */
[----:B------:R-:W-:-:S02]  /*46d0*/  F2FP.TF32.F32.PACK_B R7, R7 ;  /* 0x00000007ff07723e */ /* 0x000fc400024050ff */
[----:B------:R-:W-:Y:S02]  /*46e0*/  ISETP.GT.AND P5, PT, R3, 0x8, P5 ;  /* 0x000000080300780c */ /* 0x000fe40002fa4270 */
[----:B------:R-:W-:Y:S01]  /*46f0*/  F2FP.TF32.F32.PACK_B R13, R13 ;  /* 0x0000000dff0d723e */ /* 0x000fe200024050ff */
[----:B------:R0:W-:Y:S01]  /*4700*/  @P0 STG.E desc[UR40][R8.64+0x80], R7 ;  /* 0x0000800708000986 */ /* 0x0001e2000c101928 */
[C---:B------:R-:W-:Y:S02]  /*4710*/  ISETP.GT.AND P0, PT, R6.reuse, 0x39, PT ;  /* 0x000000390600780c */ /* 0x040fe40003f04270 */
[----:B------:R-:W-:Y:S01]  /*4720*/  F2FP.TF32.F32.PACK_B R47, R47 ;  /* 0x0000002fff2f723e */ /* 0x000fe200024050ff */
[----:B------:R-:W-:Y:S01]  /*4730*/  @P3 STG.E desc[UR40][R8.64+0x84], R43 ;  /* 0x0000842b08003986 */ /* 0x000fe2000c101928 */
[C---:B------:R-:W-:Y:S02]  /*4740*/  ISETP.GT.AND P3, PT, R6.reuse, 0x30, PT ;  /* 0x000000300600780c */ /* 0x040fe40003f64270 */
[----:B------:R-:W-:Y:S01]  /*4750*/  F2FP.TF32.F32.PACK_B R49, R49 ;  /* 0x00000031ff31723e */ /* 0x000fe200024050ff */
[----:B------:R1:W-:Y:S01]  /*4760*/  @P2 STG.E desc[UR40][R4.64+0xa0], R11 ;  /* 0x0000a00b04002986 */ /* 0x0003e2000c101928 */
[----:B------:R-:W-:-:S02]  /*4770*/  ISETP.GT.AND P2, PT, R6, 0x31, PT ;  /* 0x000000310600780c */ /* 0x000fc40003f44270 */
[----:B------:R-:W-:Y:S01]  /*4780*/  F2FP.TF32.F32.PACK_B R15, R15 ;  /* 0x0000000fff0f723e */ /* 0x000fe200024050ff */
[----:B------:R-:W-:Y:S01]  /*4790*/  @P1 STG.E desc[UR40][R4.64+0xa4], R45 ;  /* 0x0000a42d04001986 */ /* 0x000fe2000c101928 */
[----:B------:R-:W-:Y:S01]  /*47a0*/  ISETP.GT.AND P1, PT, R6, 0x38, PT ;  /* 0x000000380600780c */ /* 0x000fe20003f24270 */
[----:B------:R-:W-:Y:S01]  /*47b0*/  @P4 IMAD.MOV.U32 R6, RZ, RZ, R8 ;  /* 0x000000ffff064224 */ /* 0x000fe200078e0008 */
[----:B------:R-:W-:Y:S01]  /*47c0*/  F2FP.TF32.F32.PACK_B R51, R51 ;  /* 0x00000033ff33723e */ /* 0x000fe200024050ff */
[----:B0-----:R-:W-:Y:S01]  /*47d0*/  @P4 IMAD.MOV.U32 R7, RZ, RZ, R9 ;  /* 0x000000ffff074224 */ /* 0x001fe200078e0009 */
[----:B------:R-:W-:Y:S02]  /*47e0*/  F2FP.TF32.F32.PACK_B R21, R21 ;  /* 0x00000015ff15723e */ /* 0x000fe400024050ff */
[----:B------:R-:W-:Y:S01]  /*47f0*/  F2FP.TF32.F32.PACK_B R53, R53 ;  /* 0x00000035ff35723e */ /* 0x000fe200024050ff */
[----:B-1----:R-:W-:Y:S01]  /*4800*/  FMUL R11, R48, R19 ;  /* 0x00000013300b7220 */ /* 0x002fe20000400000 */
[----:B------:R0:W-:Y:S01]  /*4810*/  @P4 STG.E desc[UR40][R6.64+0xa0], R13 ;  /* 0x0000a00d06004986 */ /* 0x0001e2000c101928 */
[----:B------:R-:W-:-:S02]  /*4820*/  ISETP.GT.AND P4, PT, R3, RZ, P3 ;  /* 0x000000ff0300720c */ /* 0x000fc40001f84270 */
[----:B------:R-:W-:Y:S02]  /*4830*/  ISETP.GT.AND P3, PT, R3, 0x8, P3 ;  /* 0x000000080300780c */ /* 0x000fe40001f64270 */
[----:B------:R-:W-:Y:S02]  /*4840*/  F2FP.TF32.F32.PACK_B R11, R11 ;  /* 0x0000000bff0b723e */ /* 0x000fe400024050ff */
[----:B------:R-:W-:Y:S01]  /*4850*/  F2FP.TF32.F32.PACK_B R55, R55 ;  /* 0x00000037ff37723e */ /* 0x000fe200024050ff */
[----:B0-----:R-:W-:Y:S02]  /*4860*/  @P5 IMAD.MOV.U32 R6, RZ, RZ, R8 ;  /* 0x000000ffff065224 */ /* 0x001fe400078e0008 */
[----:B------:R-:W-:Y:S01]  /*4870*/  FMUL R13, R54, R19 ;  /* 0x00000013360d7220 */ /* 0x000fe20000400000 */
[----:B------:R-:W-:-:S04]  /*4880*/  @P5 IMAD.MOV.U32 R7, RZ, RZ, R9 ;  /* 0x000000ffff075224 */ /* 0x000fc800078e0009 */
[----:B------:R-:W-:Y:S01]  /*4890*/  F2FP.TF32.F32.PACK_B R13, R13 ;  /* 0x0000000dff0d723e */ /* 0x000fe200024050ff */
[----:B------:R0:W-:Y:S01]  /*48a0*/  @P5 STG.E desc[UR40][R6.64+0xa4], R47 ;  /* 0x0000a42f06005986 */ /* 0x0001e2000c101928 */
[C---:B------:R-:W-:Y:S02]  /*48b0*/  ISETP.GT.AND P5, PT, R3.reuse, RZ, P2 ;  /* 0x000000ff0300720c */ /* 0x040fe400017a4270 */
[C---:B------:R-:W-:Y:S01]  /*48c0*/  ISETP.GT.AND P2, PT, R3.reuse, 0x8, P2 ;  /* 0x000000080300780c */ /* 0x040fe20001744270 */
[----:B------:R-:W-:Y:S01]  /*48d0*/  @P4 STG.E desc[UR40][R4.64+0xc0], R11 ;  /* 0x0000c00b04004986 */ /* 0x000fe2000c101928 */
[C---:B------:R-:W-:Y:S02]  /*48e0*/  ISETP.GT.AND P4, PT, R3.reuse, RZ, P1 ;  /* 0x000000ff0300720c */ /* 0x040fe40000f84270 */
[----:B------:R-:W-:Y:S01]  /*48f0*/  ISETP.GT.AND P1, PT, R3, 0x8, P1 ;  /* 0x000000080300780c */ /* 0x000fe20000f24270 */
[----:B0-----:R-:W-:-:S06]  /*4900*/  @P3 IMAD.MOV.U32 R6, RZ, RZ, R8 ;  /* 0x000000ffff063224 */ /* 0x001fcc00078e0008 */
[----:B------:R-:W-:Y:S01]  /*4910*/  @P5 STG.E desc[UR40][R4.64+0xc4], R49 ;  /* 0x0000c43104005986 */ /* 0x000fe2000c101928 */
[C---:B------:R-:W-:Y:S01]  /*4920*/  ISETP.GT.AND P5, PT, R3.reuse, RZ, P0 ;  /* 0x000000ff0300720c */ /* 0x040fe200007a4270 */
[----:B------:R-:W-:Y:S01]  /*4930*/  @P3 IMAD.MOV.U32 R7, RZ, RZ, R9 ;  /* 0x000000ffff073224 */ /* 0x000fe200078e0009 */
[----:B------:R-:W-:-:S04]  /*4940*/  ISETP.GT.AND P0, PT, R3, 0x8, P0 ;  /* 0x000000080300780c */ /* 0x000fc80000704270 */
[----:B------:R0:W-:Y:S02]  /*4950*/  @P3 STG.E desc[UR40][R6.64+0xc0], R15 ;  /* 0x0000c00f06003986 */ /* 0x0001e4000c101928 */
[----:B0-----:R-:W-:Y:S02]  /*4960*/  @P2 IMAD.MOV.U32 R6, RZ, RZ, R8 ;  /* 0x000000ffff062224 */ /* 0x001fe400078e0008 */
[----:B------:R-:W-:-:S05]  /*4970*/  @P2 IMAD.MOV.U32 R7, RZ, RZ, R9 ;  /* 0x000000ffff072224 */ /* 0x000fca00078e0009 */
[----:B------:R-:W-:Y:S04]  /*4980*/  @P2 STG.E desc[UR40][R6.64+0xc4], R51 ;  /* 0x0000c43306002986 */ /* 0x000fe8000c101928 */
[----:B------:R-:W-:Y:S04]  /*4990*/  @P4 STG.E desc[UR40][R4.64+0xe0], R21 ;  /* 0x0000e01504004986 */ /* 0x000fe8000c101928 */
[----:B------:R0:W-:Y:S02]  /*49a0*/  @P5 STG.E desc[UR40][R4.64+0xe4], R53 ;  /* 0x0000e43504005986 */ /* 0x0001e4000c101928 */
[----:B0-----:R-:W-:-:S02]  /*49b0*/  @P1 IMAD.MOV.U32 R4, RZ, RZ, R8 ;  /* 0x000000ffff041224 */ /* 0x001fc400078e0008 */
[----:B------:R-:W-:-:S05]  /*49c0*/  @P1 IMAD.MOV.U32 R5, RZ, RZ, R9 ;  /* 0x000000ffff051224 */ /* 0x000fca00078e0009 */
[----:B------:R0:W-:Y:S04]  /*49d0*/  @P1 STG.E desc[UR40][R4.64+0xe0], R13 ;  /* 0x0000e00d04001986 */ /* 0x0001e8000c101928 */
[----:B------:R0:W-:Y:S02]  /*49e0*/  @P0 STG.E desc[UR40][R8.64+0xe4], R55 ;  /* 0x0000e43708000986 */ /* 0x0001e4000c101928 */
.L_x_90:
[----:B------:R-:W-:Y:S05]  /*49f0*/  BSYNC B0 ;  /* 0x0000000000007941 */ /* 0x000fea0003800000 */
.L_x_28:
[----:B------:R-:W-:Y:S01]  /*4a00*/  IADD3 R16, P0, R16, UR38, RZ ;  /* 0x0000002610107c10 */ /* 0x000fe2000ff1e0ff */
[----:B------:R-:W-:Y:S01]  /*4a10*/  ULDC.64 UR4, c[0x0][0x650] ;  /* 0x0001940000047ab9 */ /* 0x000fe20000000a00 */
[----:B------:R-:W-:Y:S01]  /*4a20*/  PRMT R3, RZ, 0x7610, R3 ;  /* 0x00007610ff037816 */ /* 0x000fe20000000003 */
[----:B------:R-:W-:Y:S01]  /*4a30*/  IMAD.MOV.U32 R68, RZ, RZ, -0x1 ;  /* 0xffffffffff447424 */ /* 0x000fe200078e00ff */
[----:B------:R-:W-:Y:S01]  /*4a40*/  IADD3.X R17, R17, UR37, RZ, P0, !PT ;  /* 0x0000002511117c10 */ /* 0x000fe200087fe4ff */
[----:B--2---:R-:W-:Y:S01]  /*4a50*/  IMAD.MOV.U32 R67, RZ, RZ, -0x1 ;  /* 0xffffffffff437424 */ /* 0x004fe200078e00ff */
[----:B------:R-:W-:-:S04]  /*4a60*/  ISETP.GE.U32.AND P0, PT, R16, UR4, PT ;  /* 0x0000000410007c0c */ /* 0x000fc8000bf06070 */
[----:B------:R-:W-:-:S13]  /*4a70*/  ISETP.GE.U32.AND.EX P0, PT, R17, UR5, PT, P0 ;  /* 0x0000000511007c0c */ /* 0x000fda000bf06100 */
[----:B------:R-:W-:Y:S05]  /*4a80*/  @P0 BRA `(.L_x_91) ;  /* 0x00000004004c0947 */ /* 0x000fea0003800000 */
[----:B01-3--:R-:W0:Y:S01]  /*4a90*/  LDC.64 R10, c[0x0][0x628] ;  /* 0x00018a00ff0a7b82 */ /* 0x00be220000000a00 */
[----:B----4-:R-:W1:Y:S01]  /*4aa0*/  S2R R12, SR_CTAID.X ;  /* 0x00000000000c7919 */ /* 0x010e620000002500 */
[----:B------:R-:W-:Y:S02]  /*4ab0*/  IMAD.MOV.U32 R8, RZ, RZ, R16 ;  /* 0x000000ffff087224 */ /* 0x000fe400078e0010 */
[----:B------:R-:W-:Y:S01]  /*4ac0*/  IMAD.MOV.U32 R9, RZ, RZ, R17 ;  /* 0x000000ffff097224 */ /* 0x000fe200078e0011 */
[----:B------:R-:W2:Y:S03]  /*4ad0*/  S2R R20, SR_CTAID.Y ;  /* 0x0000000000147919 */ /* 0x000ea60000002600 */
[----:B------:R-:W3:Y:S08]  /*4ae0*/  LDC R0, c[0x0][0x630] ;  /* 0x00018c00ff007b82 */ /* 0x000ef00000000800 */
[----:B------:R-:W4:Y:S01]  /*4af0*/  LDC.64 R14, c[0x0][0x620] ;  /* 0x00018800ff0e7b82 */ /* 0x000f220000000a00 */
[----:B0-----:R-:W-:-:S04]  /*4b00*/  ISETP.NE.U32.AND P0, PT, R10, RZ, PT ;  /* 0x000000ff0a00720c */ /* 0x001fc80003f05070 */
[----:B------:R-:W-:-:S13]  /*4b10*/  ISETP.NE.AND.EX P0, PT, R11, RZ, PT, P0 ;  /* 0x000000ff0b00720c */ /* 0x000fda0003f05300 */
[----:B-1234-:R-:W-:Y:S05]  /*4b20*/  @!P0 BRA `(.L_x_92) ;  /* 0x0000000000288947 */ /* 0x01efea0003800000 */
        /* <DEDUP_REMOVED lines=10> */
.L_x_92:
[-CC-:B------:R-:W-:Y:S01]  /*4bd0*/  SHF.R.U64 R67, R8, R0.reuse, R9.reuse ;  /* 0x0000000008437219 */ /* 0x180fe20000001209 */
[----:B------:R-:W0:Y:S01]  /*4be0*/  LDC.64 R26, c[0x0][0x640] ;  /* 0x00019000ff1a7b82 */ /* 0x000e220000000a00 */
[----:B------:R-:W-:Y:S01]  /*4bf0*/  SHF.R.U32.HI R0, RZ, R0, R9 ;  /* 0x00000000ff007219 */ /* 0x000fe20000011609 */
[----:B------:R-:W-:Y:S01]  /*4c00*/  ULDC UR4, c[0x0][0x150] ;  /* 0x0000540000047ab9 */ /* 0x000fe20000000800 */
[----:B------:R-:W-:Y:S02]  /*4c10*/  IADD3 R3, P0, RZ, -R67, RZ ;  /* 0x80000043ff037210 */ /* 0x000fe40007f1e0ff */
[----:B------:R-:W-:-:S03]  /*4c20*/  I2FP.F32.U32 R7, R12 ;  /* 0x0000000c00077245 */ /* 0x000fc60000201000 */
[----:B------:R-:W1:Y:S01]  /*4c30*/  LDC R6, c[0x0][0x618] ;  /* 0x00018600ff067b82 */ /* 0x000e620000000800 */
[----:B------:R-:W-:Y:S02]  /*4c40*/  IMAD.X R5, RZ, RZ, ~R0, P0 ;  /* 0x000000ffff057224 */ /* 0x000fe400000e0e00 */
[----:B------:R-:W-:Y:S01]  /*4c50*/  FMUL R7, R7, UR4 ;  /* 0x0000000407077c20 */ /* 0x000fe20008400000 */
[----:B------:R-:W-:Y:S01]  /*4c60*/  ULDC UR4, c[0x0][0x154] ;  /* 0x0000550000047ab9 */ /* 0x000fe20000000800 */
[-C--:B------:R-:W-:Y:S02]  /*4c70*/  IMAD R0, R5, R14.reuse, RZ ;  /* 0x0000000e05007224 */ /* 0x080fe400078e02ff */
[C---:B------:R-:W-:Y:S01]  /*4c80*/  IMAD.WIDE.U32 R4, R3.reuse, R14, R16 ;  /* 0x0000000e03047225 */ /* 0x040fe200078e0010 */
[----:B------:R-:W2:Y:S01]  /*4c90*/  LDC R8, c[0x0][0x608] ;  /* 0x00018200ff087b82 */ /* 0x000ea20000000800 */
[----:B------:R-:W3:Y:S02]  /*4ca0*/  F2I.U32.TRUNC.NTZ R7, R7 ;  /* 0x0000000700077305 */ /* 0x000ee4000020f000 */
[----:B------:R-:W-:Y:S01]  /*4cb0*/  IMAD R3, R3, R15, R0 ;  /* 0x0000000f03037224 */ /* 0x000fe200078e0200 */
[----:B------:R-:W-:-:S03]  /*4cc0*/  I2FP.F32.U32 R0, R20 ;  /* 0x0000001400007245 */ /* 0x000fc60000201000 */
[----:B------:R-:W-:Y:S01]  /*4cd0*/  IMAD.IADD R3, R5, 0x1, R3 ;  /* 0x0000000105037824 */ /* 0x000fe200078e0203 */
[----:B------:R-:W4:Y:S01]  /*4ce0*/  LDC R11, c[0x0][0x658] ;  /* 0x00019600ff0b7b82 */ /* 0x000f220000000800 */
[----:B0-----:R-:W-:-:S04]  /*4cf0*/  ISETP.NE.U32.AND P0, PT, R26, RZ, PT ;  /* 0x000000ff1a00720c */ /* 0x001fc80003f05070 */
[----:B------:R-:W-:-:S03]  /*4d00*/  ISETP.NE.AND.EX P0, PT, R27, RZ, PT, P0 ;  /* 0x000000ff1b00720c */ /* 0x000fc60003f05300 */
[----:B------:R-:W0:Y:S01]  /*4d10*/  LDC R9, c[0x0][0x144] ;  /* 0x00005100ff097b82 */ /* 0x000e220000000800 */
[-C--:B-1----:R-:W-:Y:S01]  /*4d20*/  SHF.R.U64 R10, R4, R6.reuse, R3 ;  /* 0x00000006040a7219 */ /* 0x082fe20000001203 */
[----:B---3--:R-:W-:Y:S01]  /*4d30*/  IMAD.MOV R7, RZ, RZ, -R7 ;  /* 0x000000ffff077224 */ /* 0x008fe200078e0a07 */
[----:B------:R-:W-:Y:S01]  /*4d40*/  SHF.R.U32.HI R3, RZ, R6, R3 ;  /* 0x00000006ff037219 */ /* 0x000fe20000011603 */
[----:B------:R-:W-:-:S04]  /*4d50*/  FMUL R6, R0, UR4 ;  /* 0x0000000400067c20 */ /* 0x000fc80008400000 */
[----:B------:R-:W1:Y:S01]  /*4d60*/  LDC R21, c[0x0][0x148] ;  /* 0x00005200ff157b82 */ /* 0x000e620000000800 */
[----:B------:R3:W0:Y:S01]  /*4d70*/  F2I.U32.TRUNC.NTZ R14, R6 ;  /* 0x00000006000e7305 */ /* 0x000622000020f000 */
[-CC-:B--2---:R-:W-:Y:S02]  /*4d80*/  SHF.R.U64 R13, R10, R8.reuse, R3.reuse ;  /* 0x000000080a0d7219 */ /* 0x184fe40000001203 */
[----:B------:R-:W-:-:S04]  /*4d90*/  SHF.R.U32.HI R0, RZ, R8, R3 ;  /* 0x00000008ff007219 */ /* 0x000fc80000011603 */
[----:B-----5:R-:W2:Y:S01]  /*4da0*/  LDC R24, c[0x0][0x648] ;  /* 0x00019200ff187b82 */ /* 0x020ea20000000800 */
[-CC-:B----4-:R-:W-:Y:S02]  /*4db0*/  SHF.R.U64 R15, R13, R11.reuse, R0.reuse ;  /* 0x0000000b0d0f7219 */ /* 0x190fe40000001200 */
[----:B------:R-:W-:-:S03]  /*4dc0*/  SHF.R.U32.HI R5, RZ, R11, R0 ;  /* 0x0000000bff057219 */ /* 0x000fc60000011600 */
[----:B------:R-:W-:Y:S02]  /*4dd0*/  IMAD.MOV.U32 R4, RZ, RZ, R15 ;  /* 0x000000ffff047224 */ /* 0x000fe400078e000f */
[----:B------:R-:W4:Y:S01]  /*4de0*/  LDC R28, c[0x0][0x638] ;  /* 0x00018e00ff1c7b82 */ /* 0x000f220000000800 */
[----:B0-----:R-:W-:-:S07]  /*4df0*/  IMAD R25, R9, R7, R12 ;  /* 0x0000000709197224 */ /* 0x001fce00078e020c */
[----:B------:R-:W0:Y:S08]  /*4e00*/  LDC R29, c[0x0][0x610] ;  /* 0x00018400ff1d7b82 */ /* 0x000e300000000800 */
[----:B------:R-:W0:Y:S01]  /*4e10*/  LDC R30, c[0x0][0x600] ;  /* 0x00018000ff1e7b82 */ /* 0x000e220000000800 */
[----:B-123--:R-:W-:Y:S05]  /*4e20*/  @!P0 BRA `(.L_x_93) ;  /* 0x0000000000288947 */ /* 0x00efea0003800000 */
        /* <DEDUP_REMOVED lines=10> */
.L_x_93:
[----:B------:R-:W-:Y:S01]  /*4ed0*/  ISETP.NE.AND P0, PT, R2, 0x1, PT ;  /* 0x000000010200780c */ /* 0x000fe20003f05270 */
[----:B------:R-:W-:Y:S01]  /*4ee0*/  IMAD.MOV R14, RZ, RZ, -R14 ;  /* 0x000000ffff0e7224 */ /* 0x000fe200078e0a0e */
[----:B------:R-:W-:Y:S02]  /*4ef0*/  SHF.R.U64 R3, R4, R24, R5 ;  /* 0x0000001804037219 */ /* 0x000fe40000001205 */
[----:B------:R-:W-:Y:S02]  /*4f00*/  LOP3.LUT R0, R13, R64, RZ, 0xc0, !PT ;  /* 0x000000400d007212 */ /* 0x000fe400078ec0ff */
[----:B------:R-:W-:Y:S01]  /*4f10*/  LOP3.LUT R10, R10, R63, RZ, 0xc0, !PT ;  /* 0x0000003f0a0a7212 */ /* 0x000fe200078ec0ff */
[----:B------:R-:W-:Y:S02]  /*4f20*/  IMAD.MOV R4, RZ, RZ, -R3 ;  /* 0x000000ffff047224 */ /* 0x000fe400078e0a03 */
[----:B------:R-:W-:Y:S02]  /*4f30*/  IMAD R0, R59, R3, R0 ;  /* 0x000000033b007224 */ /* 0x000fe400078e0200 */
[----:B----4-:R-:W-:-:S02]  /*4f40*/  IMAD R3, R4, R28, R15 ;  /* 0x0000001c04037224 */ /* 0x010fc400078e020f */
[----:B------:R-:W-:Y:S02]  /*4f50*/  @P0 IMAD R25, R21, R14, R20 ;  /* 0x0000000e15190224 */ /* 0x000fe400078e0214 */
[----:B0-----:R-:W-:Y:S02]  /*4f60*/  IMAD R5, R3, R30, R10 ;  /* 0x0000001e03057224 */ /* 0x001fe400078e020a */
[----:B------:R-:W-:Y:S02]  /*4f70*/  IMAD R0, R0, R29, R25 ;  /* 0x0000001d00007224 */ /* 0x000fe400078e0219 */
[----:B------:R-:W-:-:S03]  /*4f80*/  IMAD.MOV.U32 R4, RZ, RZ, 0x1 ;  /* 0x00000001ff047424 */ /* 0x000fc600078e00ff */
[----:B------:R-:W-:Y:S02]  /*4f90*/  SEL R68, R5, R0, !P0 ;  /* 0x0000000005447207 */ /* 0x000fe40004000000 */
[----:B------:R-:W-:Y:S02]  /*4fa0*/  PRMT R3, R4, 0x7610, R3 ;  /* 0x0000761004037816 */ /* 0x000fe40000000003 */
[----:B------:R-:W-:-:S07]  /*4fb0*/  SEL R0, R0, R5, !P0 ;  /* 0x0000000500007207 */ /* 0x000fce0004000000 */
.L_x_91:
[----:B------:R-:W-:Y:S01]  /*4fc0*/  UIADD3 UR42, UR43, UR42, URZ ;  /* 0x0000002a2b2a7290 */ /* 0x000fe2000fffe03f */
[----:B------:R-:W-:Y:S01]  /*4fd0*/  LOP3.LUT P0, RZ, R3, 0xff, RZ, 0xc0, !PT ;  /* 0x000000ff03ff7812 */ /* 0x000fe2000780c0ff */
[----:B------:R-:W-:Y:S02]  /*4fe0*/  IMAD.MOV.U32 R69, RZ, RZ, R0 ;  /* 0x000000ffff457224 */ /* 0x000fe400078e0000 */
[----:B------:R-:W-:Y:S02]  /*4ff0*/  USHF.R.U32.HI UR4, URZ, 0x1, UR42 ;  /* 0x000000013f047899 */ /* 0x000fe4000801162a */
[----:B------:R-:W-:Y:S02]  /*5000*/  UISETP.GT.U32.AND UP1, UPT, UR42, 0x1, UPT ;  /* 0x000000012a00788c */ /* 0x000fe4000bf24070 */
[----:B------:R-:W-:Y:S02]  /*5010*/  ULOP3.LUT UR4, UR4, 0x1, URZ, 0xc0, !UPT ;  /* 0x0000000104047892 */ /* 0x000fe4000f8ec03f */
[----:B------:R-:W-:-:S02]  /*5020*/  UISETP.LT.U32.AND UP1, UPT, UR43, 0x2, UP1 ;  /* 0x000000022b00788c */ /* 0x000fc40008f21070 */
[----:B------:R-:W-:Y:S02]  /*5030*/  UISETP.NE.U32.AND UP0, UPT, UR4, 0x1, UPT ;  /* 0x000000010400788c */ /* 0x000fe4000bf05070 */
[----:B------:R-:W-:Y:S02]  /*5040*/  USEL UR5, URZ, 0x1, !UP1 ;  /* 0x000000013f057887 */ /* 0x000fe4000c800000 */
[----:B------:R-:W-:Y:S02]  /*5050*/  UISETP.GT.U32.AND UP0, UPT, UR43, 0x1, !UP0 ;  /* 0x000000012b00788c */ /* 0x000fe4000c704070 */
[----:B------:R-:W-:Y:S02]  /*5060*/  ULOP3.LUT UR42, UR42, 0x1, URZ, 0xc0, !UPT ;  /* 0x000000012a2a7892 */ /* 0x000fe4000f8ec03f */
[----:B------:R-:W-:-:S04]  /*5070*/  USEL UR4, URZ, 0x1, !UP0 ;  /* 0x000000013f047887 */ /* 0x000fc8000c000000 */
[----:B------:R-:W-:Y:S01]  /*5080*/  ULOP3.LUT UR36, UR4, UR36, UR5, 0x96, !UPT ;  /* 0x0000002404247292 */ /* 0x000fe2000f8e9605 */
[----:B------:R-:W-:Y:S11]  /*5090*/  @P0 BRA `(.L_x_94) ;  /* 0xffffffc000380947 */ /* 0x000ff6000383ffff */
[----:B------:R-:W-:Y:S05]  /*50a0*/  EXIT ;  /* 0x000000000000794d */ /* 0x000fea0003800000 */
.L_x_3:
        /* <DEDUP_REMOVED lines=26> */
.L_x_96:
[--C-:B------:R-:W-:Y:S01]  /*5250*/  SHF.R.U64 R14, R12, R20, R13.reuse ;  /* 0x000000140c0e7219 */ /* 0x100fe2000000120d */
[----:B------:R-:W0:Y:S01]  /*5260*/  LDC R24, c[0x0][0x618] ;  /* 0x00018600ff187b82 */ /* 0x000e220000000800 */
[----:B------:R-:W-:Y:S01]  /*5270*/  I2FP.F32.U32 R8, R6 ;  /* 0x0000000600087245 */ /* 0x000fe20000201000 */
[----:B------:R-:W-:Y:S01]  /*5280*/  ULDC UR4, c[0x0][0x150] ;  /* 0x0000540000047ab9 */ /* 0x000fe20000000800 */
[----:B------:R-:W-:Y:S02]  /*5290*/  SHF.R.U32.HI R7, RZ, R20, R13 ;  /* 0x00000014ff077219 */ /* 0x000fe4000001160d */
[----:B------:R-:W-:Y:S01]  /*52a0*/  IADD3 R11, P0, RZ, -R14, RZ ;  /* 0x8000000eff0b7210 */ /* 0x000fe20007f1e0ff */
[----:B------:R-:W-:Y:S01]  /*52b0*/  FMUL R13, R8, UR4 ;  /* 0x00000004080d7c20 */ /* 0x000fe20008400000 */
[----:B------:R-:W-:Y:S01]  /*52c0*/  ULDC UR4, c[0x0][0x154] ;  /* 0x0000550000047ab9 */ /* 0x000fe20000000800 */
[----:B------:R-:W1:Y:S02]  /*52d0*/  LDC.64 R26, c[0x0][0x640] ;  /* 0x00019000ff1a7b82 */ /* 0x000e640000000a00 */
[----:B------:R-:W-:-:S02]  /*52e0*/  IMAD.X R7, RZ, RZ, ~R7, P0 ;  /* 0x000000ffff077224 */ /* 0x000fc400000e0e07 */
[----:B------:R-:W2:Y:S01]  /*52f0*/  F2I.U32.TRUNC.NTZ R13, R13 ;  /* 0x0000000d000d7305 */ /* 0x000ea2000020f000 */
[----:B------:R-:W-:-:S03]  /*5300*/  IMAD.WIDE.U32 R8, R11, R22, R16 ;  /* 0x000000160b087225 */ /* 0x000fc600078e0010 */
[----:B------:R-:W3:Y:S01]  /*5310*/  LDC R15, c[0x0][0x144] ;  /* 0x00005100ff0f7b82 */ /* 0x000ee20000000800 */
[----:B------:R-:W-:-:S04]  /*5320*/  IMAD R10, R7, R22, RZ ;  /* 0x00000016070a7224 */ /* 0x000fc800078e02ff */
[----:B------:R-:W-:Y:S02]  /*5330*/  IMAD R7, R11, R23, R10 ;  /* 0x000000170b077224 */ /* 0x000fe400078e020a */
[----:B------:R-:W-:Y:S01]  /*5340*/  IMAD.MOV.U32 R10, RZ, RZ, -0x1 ;  /* 0xffffffffff0a7424 */ /* 0x000fe200078e00ff */
[----:B------:R-:W4:Y:S01]  /*5350*/  LDC R20, c[0x0][0x608] ;  /* 0x00018200ff147b82 */ /* 0x000f220000000800 */
[----:B------:R-:W-:Y:S01]  /*5360*/  IMAD.IADD R7, R9, 0x1, R7 ;  /* 0x0000000109077824 */ /* 0x000fe200078e0207 */
[----:B------:R-:W-:-:S04]  /*5370*/  I2FP.F32.U32 R9, R3 ;  /* 0x0000000300097245 */ /* 0x000fc80000201000 */
[-C--:B0-----:R-:W-:Y:S01]  /*5380*/  SHF.R.U64 R12, R8, R24.reuse, R7 ;  /* 0x00000018080c7219 */ /* 0x081fe20000001207 */
[----:B--2---:R-:W-:Y:S01]  /*5390*/  IMAD.MOV R8, RZ, RZ, -R13 ;  /* 0x000000ffff087224 */ /* 0x004fe200078e0a0d */
[----:B------:R-:W0:Y:S01]  /*53a0*/  LDC R11, c[0x0][0x658] ;  /* 0x00019600ff0b7b82 */ /* 0x000e220000000800 */
[----:B-1----:R-:W-:Y:S01]  /*53b0*/  ISETP.NE.U32.AND P0, PT, R26, RZ, PT ;  /* 0x000000ff1a00720c */ /* 0x002fe20003f05070 */
[----:B------:R-:W-:Y:S01]  /*53c0*/  FMUL R9, R9, UR4 ;  /* 0x0000000409097c20 */ /* 0x000fe20008400000 */
[----:B------:R-:W-:Y:S02]  /*53d0*/  SHF.R.U32.HI R7, RZ, R24, R7 ;  /* 0x00000018ff077219 */ /* 0x000fe40000011607 */
[----:B------:R-:W-:-:S03]  /*53e0*/  ISETP.NE.AND.EX P0, PT, R27, RZ, PT, P0 ;  /* 0x000000ff1b00720c */ /* 0x000fc60003f05300 */
[----:B------:R-:W1:Y:S01]  /*53f0*/  LDC R22, c[0x0][0x148] ;  /* 0x00005200ff167b82 */ /* 0x000e620000000800 */
[----:B---3--:R-:W-:Y:S02]  /*5400*/  IMAD R23, R15, R8, R6 ;  /* 0x000000080f177224 */ /* 0x008fe400078e0206 */
[----:B------:R-:W-:-:S05]  /*5410*/  IMAD.MOV.U32 R8, RZ, RZ, 0x1 ;  /* 0x00000001ff087424 */ /* 0x000fca00078e00ff */
[----:B------:R-:W2:Y:S01]  /*5420*/  LDC R21, c[0x0][0x600] ;  /* 0x00018000ff157b82 */ /* 0x000ea20000000800 */
[-CC-:B----4-:R-:W-:Y:S02]  /*5430*/  SHF.R.U64 R15, R12, R20.reuse, R7.reuse ;  /* 0x000000140c0f7219 */ /* 0x190fe40000001207 */
[----:B------:R-:W-:Y:S02]  /*5440*/  SHF.R.U32.HI R6, RZ, R20, R7 ;  /* 0x00000014ff067219 */ /* 0x000fe40000011607 */
[----:B------:R3:W4:Y:S03]  /*5450*/  F2I.U32.TRUNC.NTZ R20, R9 ;  /* 0x0000000900147305 */ /* 0x000726000020f000 */
[----:B------:R-:W1:Y:S01]  /*5460*/  LDC R25, c[0x0][0x648] ;  /* 0x00019200ff197b82 */ /* 0x000e620000000800 */
[-C--:B0-----:R-:W-:Y:S02]  /*5470*/  SHF.R.U64 R19, R15, R11.reuse, R6 ;  /* 0x0000000b0f137219 */ /* 0x081fe40000001206 */
[----:B------:R-:W-:-:S02]  /*5480*/  SHF.L.U32 R10, R10, R11, RZ ;  /* 0x0000000b0a0a7219 */ /* 0x000fc400000006ff */
[-C--:B------:R-:W-:Y:S01]  /*5490*/  SHF.R.U32.HI R7, RZ, R11.reuse, R6 ;  /* 0x0000000bff077219 */ /* 0x080fe20000011606 */
[----:B------:R-:W-:Y:S01]  /*54a0*/  IMAD.MOV.U32 R6, RZ, RZ, R19 ;  /* 0x000000ffff067224 */ /* 0x000fe200078e0013 */
[----:B------:R-:W-:Y:S01]  /*54b0*/  SHF.L.U32 R24, R8, R11, RZ ;  /* 0x0000000b08187219 */ /* 0x000fe200000006ff */
[----:B------:R-:W0:Y:S01]  /*54c0*/  LDC R28, c[0x0][0x638] ;  /* 0x00018e00ff1c7b82 */ /* 0x000e220000000800 */
[----:B------:R-:W-:-:S07]  /*54d0*/  LOP3.LUT R30, RZ, R10, RZ, 0x33, !PT ;  /* 0x0000000aff1e7212 */ /* 0x000fce00078e33ff */
[----:B------:R-:W0:Y:S01]  /*54e0*/  LDC R29, c[0x0][0x610] ;  /* 0x00018400ff1d7b82 */ /* 0x000e220000000800 */
[----:B---34-:R-:W-:Y:S05]  /*54f0*/  @!P0 BRA `(.L_x_97) ;  /* 0x0000000000288947 */ /* 0x018fea0003800000 */
[----:B------:R-:W3:Y:S02]  /*5500*/  LDC R6, c[0x0][0x64c] ;  /* 0x00019300ff067b82 */ /* 0x000ee40000000800 */
[----:B---3--:R-:W-:-:S05]  /*5510*/  IADD3 R11, P0, R19, R6, RZ ;  /* 0x00000006130b7210 */ /* 0x008fca0007f1e0ff */
        /* <DEDUP_REMOVED lines=8> */
.L_x_97:
[----:B------:R-:W-:Y:S01]  /*55a0*/  ISETP.NE.AND P0, PT, R2, 0x1, PT ;  /* 0x000000010200780c */ /* 0x000fe20003f05270 */
[----:B--2---:R-:W-:Y:S01]  /*55b0*/  VIADD R9, R21, 0xffffffff ;  /* 0xffffffff15097836 */ /* 0x004fe20000000000 */
[----:B-1----:R-:W-:Y:S01]  /*55c0*/  SHF.R.U64 R7, R6, R25, R7 ;  /* 0x0000001906077219 */ /* 0x002fe20000001207 */
[----:B------:R-:W-:Y:S01]  /*55d0*/  IMAD.MOV R20, RZ, RZ, -R20 ;  /* 0x000000ffff147224 */ /* 0x000fe200078e0a14 */
[----:B------:R-:W-:Y:S02]  /*55e0*/  LOP3.LUT R6, R15, R30, RZ, 0xc0, !PT ;  /* 0x0000001e0f067212 */ /* 0x000fe400078ec0ff */
[----:B------:R-:W-:Y:S01]  /*55f0*/  LOP3.LUT R12, R12, R9, RZ, 0xc0, !PT ;  /* 0x000000090c0c7212 */ /* 0x000fe200078ec0ff */
[----:B------:R-:W-:Y:S02]  /*5600*/  IMAD.MOV R8, RZ, RZ, -R7 ;  /* 0x000000ffff087224 */ /* 0x000fe400078e0a07 */
[----:B------:R-:W-:Y:S02]  /*5610*/  IMAD R6, R24, R7, R6 ;  /* 0x0000000718067224 */ /* 0x000fe400078e0206 */
[----:B------:R-:W-:-:S02]  /*5620*/  IMAD.MOV.U32 R9, RZ, RZ, 0x1 ;  /* 0x00000001ff097424 */ /* 0x000fc400078e00ff */
[----:B------:R-:W-:Y:S02]  /*5630*/  @P0 IMAD R23, R22, R20, R3 ;  /* 0x0000001416170224 */ /* 0x000fe400078e0203 */
[----:B0-----:R-:W-:Y:S02]  /*5640*/  IMAD R3, R8, R28, R19 ;  /* 0x0000001c08037224 */ /* 0x001fe400078e0213 */
[----:B------:R-:W-:Y:S02]  /*5650*/  IMAD R13, R6, R29, R23 ;  /* 0x0000001d060d7224 */ /* 0x000fe400078e0217 */
[----:B------:R-:W-:Y:S02]  /*5660*/  IMAD R6, R3, R21, R12 ;  /* 0x0000001503067224 */ /* 0x000fe400078e020c */
[----:B------:R-:W-:-:S03]  /*5670*/  IMAD.MOV.U32 R8, RZ, RZ, R14 ;  /* 0x000000ffff087224 */ /* 0x000fc600078e000e */
[----:B------:R-:W-:Y:S02]  /*5680*/  SEL R20, R6, R13, !P0 ;  /* 0x0000000d06147207 */ /* 0x000fe40004000000 */
[----:B------:R-:W-:-:S07]  /*5690*/  SEL R13, R13, R6, !P0 ;  /* 0x000000060d0d7207 */ /* 0x000fce0004000000 */
.L_x_95:
[----:B------:R-:W-:-:S08]  /*56a0*/  NOP ;  /* 0x0000000000007918 */ /* 0x000fd00000000000 */
[----:B------:R-:W0:-:S00]  /*56b0*/  USETMAXREG.DEALLOC.CTAPOOL 0x28 ;  /* 0x00000028000079c8 */ /* 0x000e0000080e0500 */
[----:B0-----:R-:W-:-:S13]  /*56c0*/  ISETP.NE.AND P0, PT, R0, RZ, PT ;  /* 0x000000ff0000720c */ /* 0x001fda0003f05270 */
[----:B------:R-:W-:Y:S05]  /*56d0*/  @P0 EXIT ;  /* 0x000000000000094d */ /* 0x000fea0003800000 */
[----:B------:R-:W-:Y:S01]  /*56e0*/  LOP3.LUT P0, RZ, R9, 0xff, RZ, 0xc0, !PT ;  /* 0x000000ff09ff7812 */ /* 0x000fe2000780c0ff */
[----:B------:R-:W-:Y:S02]  /*56f0*/  IMAD.MOV.U32 R0, RZ, RZ, 0x1 ;  /* 0x00000001ff007424 */ /* 0x000fe400078e00ff */
[----:B------:R-:W-:-:S10]  /*5700*/  IMAD.MOV.U32 R3, RZ, RZ, RZ ;  /* 0x000000ffff037224 */ /* 0x000fd400078e00ff */
[----:B------:R-:W-:Y:S05]  /*5710*/  @!P0 BRA `(.L_x_98) ;  /* 0x0000000c00a88947 */ /* 0x000fea0003800000 */
[----:B------:R-:W0:Y:S01]  /*5720*/  LDC R0, c[0x0][0x28c] ;  /* 0x0000a300ff007b82 */ /* 0x000e220000000800 */
[----:B------:R-:W-:Y:S01]  /*5730*/  LOP3.LUT P0, RZ, R4, 0x1f, RZ, 0xc0, !PT ;  /* 0x0000001f04ff7812 */ /* 0x000fe2000780c0ff */
[----:B------:R-:W-:Y:S01]  /*5740*/  ULDC UR21, c[0x0][0x658] ;  /* 0x0001960000157ab9 */ /* 0x000fe20000000800 */
[----:B------:R-:W-:Y:S01]  /*5750*/  UMOV UR4, 0xffffffff ;  /* 0xffffffff00047882 */ /* 0x000fe20000000000 */
[----:B------:R-:W-:Y:S01]  /*5760*/  BSSY B0, `(.L_x_98) ;  /* 0x00000e5000007945 */ /* 0x000fe20003800000 */
[----:B------:R-:W-:Y:S01]  /*5770*/  USHF.L.U32 UR4, UR4, UR21, URZ ;  /* 0x0000001504047299 */ /* 0x000fe2000800063f */
[C---:B------:R-:W-:Y:S01]  /*5780*/  ISETP.NE.AND P2, PT, R5.reuse, RZ, PT ;  /* 0x000000ff0500720c */ /* 0x040fe20003f45270 */
[----:B------:R-:W-:Y:S01]  /*5790*/  IMAD.MOV.U32 R11, RZ, RZ, 0x1 ;  /* 0x00000001ff0b7424 */ /* 0x000fe200078e00ff */
[----:B------:R-:W-:Y:S01]  /*57a0*/  ISETP.NE.OR P0, PT, R5, RZ, !P0 ;  /* 0x000000ff0500720c */ /* 0x000fe20004705670 */
[----:B------:R-:W-:Y:S01]  /*57b0*/  ULDC UR13, c[0x0][0x600] ;  /* 0x00018000000d7ab9 */ /* 0x000fe20000000800 */
[----:B------:R-:W-:Y:S01]  /*57c0*/  LOP3.LUT R19, R18, 0x2, RZ, 0xfc, !PT ;  /* 0x0000000212137812 */ /* 0x000fe200078efcff */
[----:B------:R-:W-:Y:S01]  /*57d0*/  UMOV UR5, 0x1 ;  /* 0x0000000100057882 */ /* 0x000fe20000000000 */
[----:B------:R-:W-:-:S02]  /*57e0*/  UIADD3 UR13, UR13, -0x1, URZ ;  /* 0xffffffff0d0d7890 */ /* 0x000fc4000fffe03f */
[----:B------:R-:W-:Y:S02]  /*57f0*/  USHF.L.U32 UR21, UR5, UR21, URZ ;  /* 0x0000001505157299 */ /* 0x000fe4000800063f */
[----:B------:R-:W-:Y:S01]  /*5800*/  ULOP3.LUT UR29, URZ, UR4, URZ, 0x33, !UPT ;  /* 0x000000043f1d7292 */ /* 0x000fe2000f8e333f */
[----:B------:R-:W-:Y:S01]  /*5810*/  ULDC.64 UR14, c[0x0][0x198] ;  /* 0x00006600000e7ab9 */ /* 0x000fe20000000a00 */
[----:B0-----:R-:W-:-:S05]  /*5820*/  VIADD R0, R0, 0x7f ;  /* 0x0000007f00007836 */ /* 0x001fca0000000000 */
[----:B------:R-:W-:-:S04]  /*5830*/  SHF.R.S32.HI R3, RZ, 0x1f, R0 ;  /* 0x0000001fff037819 */ /* 0x000fc80000011400 */
[----:B------:R-:W-:Y:S01]  /*5840*/  LEA.HI R3, R3, R0, RZ, 0x7 ;  /* 0x0000000003037211 */ /* 0x000fe200078f38ff */
[----:B------:R-:W-:-:S03]  /*5850*/  IMAD.MOV.U32 R0, RZ, RZ, 0x1 ;  /* 0x00000001ff007424 */ /* 0x000fc600078e00ff */
[----:B------:R-:W-:Y:S01]  /*5860*/  SHF.R.S32.HI R12, RZ, 0x7, R3 ;  /* 0x00000007ff0c7819 */ /* 0x000fe20000011403 */
[----:B------:R-:W-:-:S04]  /*5870*/  IMAD.MOV.U32 R3, RZ, RZ, RZ ;  /* 0x000000ffff037224 */ /* 0x000fc800078e00ff */
[----:B------:R-:W-:-:S07]  /*5880*/  VIADD R10, R12, 0x1 ;  /* 0x000000010c0a7836 */ /* 0x000fce0000000000 */
.L_x_110:
[----:B------:R-:W-:-:S03]  /*5890*/  UMOV UR4, 0xffffffff ;  /* 0xffffffff00047882 */ /* 0x000fc60000000000 */
[----:B------:R-:W-:Y:S05]  /*58a0*/  BRA.DIV UR4, `(.L_x_99) ;  /* 0x0000000e04e87947 */ /* 0x000fea000b800000 */
[----:B------:R-:W-:-:S13]  /*58b0*/  ELECT P6, URZ, PT ;  /* 0x00000000003f782f */ /* 0x000fda00038c0000 */
.L_x_119:
[----:B------:R-:W0:Y:S01]  /*58c0*/  LDC R4, c[0x0][0x28c] ;  /* 0x0000a300ff047b82 */ /* 0x000e220000000800 */
[----:B------:R-:W-:Y:S01]  /*58d0*/  BSSY B1, `(.L_x_100) ;  /* 0x000005a000017945 */ /* 0x000fe20003800000 */
[----:B0-----:R-:W-:-:S13]  /*58e0*/  ISETP.LT.OR P6, PT, R4, 0x1, !P6 ;  /* 0x000000010400780c */ /* 0x001fda00077c1670 */
[----:B------:R-:W-:Y:S05]  /*58f0*/  @P6 BRA `(.L_x_101) ;  /* 0x00000004005c6947 */ /* 0x000fea0003800000 */
[----:B------:R-:W-:Y:S02]  /*5900*/  IMAD.SHL.U32 R13, R13, 0x80, RZ ;  /* 0x000000800d0d7824 */ /* 0x000fe400078e00ff */
[----:B------:R-:W-:Y:S02]  /*5910*/  IMAD.SHL.U32 R20, R20, 0x40, RZ ;  /* 0x0000004014147824 */ /* 0x000fe400078e00ff */
[----:B------:R-:W-:Y:S02]  /*5920*/  IMAD.MOV.U32 R21, RZ, RZ, RZ ;  /* 0x000000ffff157224 */ /* 0x000fe400078e00ff */
[----:B------:R-:W-:Y:S02]  /*5930*/  IMAD.MOV.U32 R4, RZ, RZ, R10 ;  /* 0x000000ffff047224 */ /* 0x000fe400078e000a */
[----:B------:R-:W-:Y:S02]  /*5940*/  IMAD.MOV.U32 R5, RZ, RZ, R0 ;  /* 0x000000ffff057224 */ /* 0x000fe400078e0000 */
[----:B------:R-:W-:-:S07]  /*5950*/  IMAD.MOV.U32 R6, RZ, RZ, R3 ;  /* 0x000000ffff067224 */ /* 0x000fce00078e0003 */
.L_x_105:
[----:B------:R-:W0:Y:S01]  /*5960*/  S2R R14, SR_CgaCtaId ;  /* 0x00000000000e7919 */ /* 0x000e220000008800 */
[----:B------:R-:W-:Y:S01]  /*5970*/  MOV R7, 0x400 ;  /* 0x0000040000077802 */ /* 0x000fe20000000f00 */
[----:B------:R-:W1:Y:S03]  /*5980*/  @!P2 LDC R9, c[0x0][0x500] ;  /* 0x00014000ff09ab82 */ /* 0x000e660000000800 */
[----:B0-----:R-:W-:Y:S02]  /*5990*/  LEA R15, R14, R7, 0x18 ;  /* 0x000000070e0f7211 */ /* 0x001fe400078ec0ff */
[----:B------:R-:W-:-:S03]  /*59a0*/  SHF.L.U32 R7, R5, 0x1f, RZ ;  /* 0x0000001f05077819 */ /* 0x000fc600000006ff */
[----:B------:R-:W-:-:S04]  /*59b0*/  IMAD R14, R6, 0x8, R15 ;  /* 0x00000008060e7824 */ /* 0x000fc800078e020f */
[----:B------:R-:W0:Y:S02]  /*59c0*/  SYNCS.PHASECHK.TRANS64.TRYWAIT P1, [R14+URZ+0x10], R7 ;  /* 0x000010070e0075a7 */ /* 0x000e24000802017f */
[----:B01----:R-:W-:Y:S05]  /*59d0*/  @!P1 BRA `(.L_x_102) ;  /* 0x0000000c00bc9947 */ /* 0x003fea0003800000 */
.L_x_120:
[----:B0-----:R-:W-:Y:S01]  /*59e0*/  PRMT R7, R19, 0x9910, RZ ;  /* 0x0000991013077816 */ /* 0x001fe200000000ff */
[----:B------:R0:W-:Y:S03]  /*59f0*/  @!P2 SYNCS.ARRIVE.TRANS64 RZ, [R14+URZ], R9 ;  /* 0x000000090effa9a7 */ /* 0x0001e6000800003f */
[----:B------:R-:W-:-:S13]  /*5a00*/  ISETP.NE.AND P1, PT, R7, 0x2, PT ;  /* 0x000000020700780c */ /* 0x000fda0003f25270 */
[----:B0-----:R-:W-:Y:S05]  /*5a10*/  @P1 BRA `(.L_x_103) ;  /* 0x0000000000041947 */ /* 0x001fea0003800000 */
[----:B------:R-:W-:Y:S01]  /*5a20*/  BPT.TRAP 0x1 ;  /* 0x000000040000795c */ /* 0x000fe20000300000 */
.L_x_103:
[----:B------:R-:W-:Y:S05]  /*5a30*/  @P0 BRA `(.L_x_104) ;  /* 0x0000000000040947 */ /* 0x000fea0003800000 */
[----:B------:R-:W-:Y:S01]  /*5a40*/  BPT.TRAP 0x1 ;  /* 0x000000040000795c */ /* 0x000fe20000300000 */
.L_x_104:
[----:B------:R-:W-:Y:S01]  /*5a50*/  R2UR UR56, R15 ;  /* 0x000000000f3872ca */ /* 0x000fe200000e0000 */
[C---:B------:R-:W-:Y:S01]  /*5a60*/  IMAD R15, R6.reuse, 0x10000, R15 ;  /* 0x00010000060f7824 */ /* 0x040fe200078e020f */
[----:B------:R-:W-:Y:S01]  /*5a70*/  R2UR UR10, R21 ;  /* 0x00000000150a72ca */ /* 0x000fe200000e0000 */
[----:B------:R-:W-:Y:S01]  /*5a80*/  UIADD3 UR22, UP0, UR14, 0xf0, URZ ;  /* 0x000000f00e167890 */ /* 0x000fe2000ff1e03f */
[----:B------:R-:W-:Y:S01]  /*5a90*/  R2UR UR16, R6 ;  /* 0x00000000061072ca */ /* 0x000fe200000e0000 */
[----:B------:R-:W-:Y:S01]  /*5aa0*/  VIADD R4, R4, 0xffffffff ;  /* 0xffffffff04047836 */ /* 0x000fe20000000000 */
[----:B------:R-:W-:Y:S01]  /*5ab0*/  R2UR UR32, R15 ;  /* 0x000000000f2072ca */ /* 0x000fe200000e0000 */
[----:B------:R-:W-:Y:S01]  /*5ac0*/  UIADD3.X UR23, URZ, UR15, URZ, UP0, !UPT ;  /* 0x0000000f3f177290 */ /* 0x000fe200087fe43f */
[----:B------:R-:W-:Y:S01]  /*5ad0*/  R2UR UR9, R14 ;  /* 0x000000000e0972ca */ /* 0x000fe200000e0000 */
[----:B------:R-:W-:Y:S01]  /*5ae0*/  UIADD3 UR6, UP1, UR14, 0x1f0, URZ ;  /* 0x000001f00e067890 */ /* 0x000fe2000ff3e03f */
[----:B------:R-:W-:Y:S01]  /*5af0*/  R2UR UR11, R13 ;  /* 0x000000000d0b72ca */ /* 0x000fe200000e0000 */
[----:B------:R-:W-:Y:S01]  /*5b00*/  UMOV UR4, 0x0 ;  /* 0x0000000000047882 */ /* 0x000fe20000000000 */
[----:B------:R-:W-:Y:S01]  /*5b10*/  R2UR UR12, R8 ;  /* 0x00000000080c72ca */ /* 0x000fe200000e0000 */
[----:B------:R-:W-:Y:S01]  /*5b20*/  UIADD3 UR56, UR56, 0x20100, URZ ;  /* 0x0002010038387890 */ /* 0x000fe2000fffe03f */
[----:B------:R-:W-:Y:S01]  /*5b30*/  R2UR UR59, R20 ;  /* 0x00000000143b72ca */ /* 0x000fe200000e0000 */
[----:B------:R-:W-:Y:S01]  /*5b40*/  UIADD3 UR50, UR10, 0x20, URZ ;  /* 0x000000200a327890 */ /* 0x000fe2000fffe03f */
[----:B------:R-:W-:Y:S01]  /*5b50*/  ISETP.GT.AND P3, PT, R4, 0x1, PT ;  /* 0x000000010400780c */ /* 0x000fe20003f64270 */
[----:B------:R-:W-:Y:S01]  /*5b60*/  ULEA UR56, UR16, UR56, 0xf ;  /* 0x0000003810387291 */ /* 0x000fe2000f8e783f */
[----:B------:R-:W-:Y:S01]  /*5b70*/  VIADD R6, R6, 0x1 ;  /* 0x0000000106067836 */ /* 0x000fe20000000000 */
[----:B------:R-:W-:Y:S01]  /*5b80*/  UIADD3 UR8, UR32, 0x100, URZ ;  /* 0x0000010020087890 */ /* 0x000fe2000fffe03f */
[----:B------:R-:W-:Y:S01]  /*5b90*/  VIADD R21, R21, 0x80 ;  /* 0x0000008015157836 */ /* 0x000fe20000000000 */
[----:B------:R-:W-:-:S02]  /*5ba0*/  UIADD3 UR48, UR32, 0x4100, URZ ;  /* 0x0000410020307890 */ /* 0x000fc4000fffe03f */
[----:B------:R-:W-:Y:S01]  /*5bb0*/  UIADD3 UR42, UR10, 0x40, URZ ;  /* 0x000000400a2a7890 */ /* 0x000fe2000fffe03f */
[C---:B------:R-:W-:Y:S01]  /*5bc0*/  ISETP.NE.AND P1, PT, R6.reuse, 0x2, PT ;  /* 0x000000020600780c */ /* 0x040fe20003f25270 */
[----:B------:R-:W-:Y:S02]  /*5bd0*/  UIADD3 UR40, UR32, 0x8100, URZ ;  /* 0x0000810020287890 */ /* 0x000fe4000fffe03f */
[----:B------:R-:W-:Y:S01]  /*5be0*/  UIADD3 UR34, UR10, 0x60, URZ ;  /* 0x000000600a227890 */ /* 0x000fe2000fffe03f */
[----:B------:R-:W-:Y:S01]  /*5bf0*/  SEL R14, RZ, 0x1, P1 ;  /* 0x00000001ff0e7807 */ /* 0x000fe20000800000 */
[----:B------:R-:W-:Y:S01]  /*5c00*/  UIADD3 UR32, UR32, 0xc100, URZ ;  /* 0x0000c10020207890 */ /* 0x000fe2000fffe03f */
[----:B------:R-:W-:Y:S01]  /*5c10*/  SEL R6, R6, RZ, P1 ;  /* 0x000000ff06067207 */ /* 0x000fe20000800000 */
[----:B------:R-:W-:Y:S01]  /*5c20*/  UMOV UR5, 0x10000000 ;  /* 0x1000000000057882 */ /* 0x000fe20000000000 */
[----:B------:R-:W-:Y:S01]  /*5c30*/  UIADD3.X UR7, URZ, UR15, URZ, UP1, !UPT ;  /* 0x0000000f3f077290 */ /* 0x000fe20008ffe43f */
[----:B------:R0:W-:Y:S01]  /*5c40*/  UTMALDG.3D [UR8], [UR22], desc[UR4] ;  /* 0x00000408160075b4 */ /* 0x0001e20008011000 */
[----:B------:R-:W-:Y:S01]  /*5c50*/  UIADD3 UR24, UR56, 0x2000, URZ ;  /* 0x0000200038187890 */ /* 0x000fe2000fffe03f */
[----:B------:R-:W-:Y:S01]  /*5c60*/  LOP3.LUT R5, R5, R14, RZ, 0x3c, !PT ;  /* 0x0000000e05057212 */ /* 0x000fe200078e3cff */
[----:B------:R-:W-:Y:S01]  /*5c70*/  UIADD3 UR16, UR56, 0x4000, URZ ;  /* 0x0000400038107890 */ /* 0x000fe2000fffe03f */
[----:B------:R-:W-:Y:S01]  /*5c80*/  UMOV UR49, UR9 ;  /* 0x0000000900317c82 */ /* 0x000fe20008000000 */
        /* <DEDUP_REMOVED lines=8> */
[----:B------:R1:W-:Y:S01]  /*5d10*/  UTMALDG.3D [UR48], [UR22], desc[UR4] ;  /* 0x00000430160075b4 */ /* 0x0003e20008011000 */
        /* <DEDUP_REMOVED lines=9> */
[----:B0-----:R-:W-:Y:S01]  /*5db0*/  UIADD3 UR8, UR56, 0x6000, URZ ;  /* 0x0000600038087890 */ /* 0x001fe2000fffe03f */
[----:B------:R-:W-:Y:S01]  /*5dc0*/  UMOV UR19, UR59 ;  /* 0x0000003b00137c82 */ /* 0x000fe20008000000 */
[----:B------:R-:W-:Y:S01]  /*5dd0*/  UMOV UR20, UR12 ;  /* 0x0000000c00147c82 */ /* 0x000fe20008000000 */
[----:B------:R-:W-:Y:S01]  /*5de0*/  UMOV UR18, UR42 ;  /* 0x0000002a00127c82 */ /* 0x000fe20008000000 */
[----:B------:R-:W-:Y:S01]  /*5df0*/  UMOV UR11, UR59 ;  /* 0x0000003b000b7c82 */ /* 0x000fe20008000000 */
[----:B------:R1:W-:Y:S01]  /*5e00*/  UTMALDG.3D [UR32], [UR22], desc[UR4] ;  /* 0x00000420160075b4 */ /* 0x0003e20008011000 */
[----:B------:R-:W-:Y:S01]  /*5e10*/  UMOV UR10, UR34 ;  /* 0x00000022000a7c82 */ /* 0x000fe20008000000 */
[----:B------:R1:W-:Y:S01]  /*5e20*/  UTMALDG.3D [UR56], [UR6], desc[UR4] ;  /* 0x00000438060075b4 */ /* 0x0003e20008011000 */
[----:B------:R1:W-:Y:S01]  /*5e30*/  UTMALDG.3D [UR24], [UR6], desc[UR4] ;  /* 0x00000418060075b4 */ /* 0x0003e20008011000 */
[----:B------:R1:W-:Y:S01]  /*5e40*/  UTMALDG.3D [UR16], [UR6], desc[UR4] ;  /* 0x00000410060075b4 */ /* 0x0003e20008011000 */
[----:B------:R1:W-:Y:S02]  /*5e50*/  UTMALDG.3D [UR8], [UR6], desc[UR4] ;  /* 0x00000408060075b4 */ /* 0x0003e40008011000 */
[----:B-1----:R-:W-:Y:S05]  /*5e60*/  @P3 BRA `(.L_x_105) ;  /* 0xfffffff800bc3947 */ /* 0x002fea000383ffff */
.L_x_101:
[----:B------:R-:W-:Y:S05]  /*5e70*/  BSYNC B1 ;  /* 0x0000000000017941 */ /* 0x000fea0003800000 */
.L_x_100:
[----:B------:R-:W-:Y:S01]  /*5e80*/  LOP3.LUT P3, RZ, R11, 0xff, RZ, 0xc0, !PT ;  /* 0x000000ff0bff7812 */ /* 0x000fe2000786c0ff */
[----:B------:R-:W-:Y:S01]  /*5e90*/  IMAD.IADD R3, R12, 0x1, R3 ;  /* 0x000000010c037824 */ /* 0x000fe200078e0203 */
[----:B------:R-:W-:Y:S01]  /*5ea0*/  IADD3 R16, P4, R16, UR38, RZ ;  /* 0x0000002610107c10 */ /* 0x000fe2000ff9e0ff */
[----:B------:R-:W-:Y:S01]  /*5eb0*/  ULDC.64 UR4, c[0x0][0x650] ;  /* 0x0001940000047ab9 */ /* 0x000fe20000000a00 */
[----:B------:R-:W-:Y:S01]  /*5ec0*/  BSSY B1, `(.L_x_106) ;  /* 0x000006c000017945 */ /* 0x000fe20003800000 */
[----:B------:R-:W-:Y:S01]  /*5ed0*/  IMAD.MOV.U32 R13, RZ, RZ, -0x1 ;  /* 0xffffffffff0d7424 */ /* 0x000fe200078e00ff */
[----:B------:R-:W-:Y:S01]  /*5ee0*/  ISETP.GT.U32.AND P1, PT, R3, 0x1, PT ;  /* 0x000000010300780c */ /* 0x000fe20003f24070 */
[----:B------:R-:W-:Y:S01]  /*5ef0*/  IMAD.MOV.U32 R20, RZ, RZ, -0x1 ;  /* 0xffffffffff147424 */ /* 0x000fe200078e00ff */
[----:B------:R-:W-:Y:S01]  /*5f00*/  SHF.R.U32.HI R4, RZ, 0x1, R3 ;  /* 0x00000001ff047819 */ /* 0x000fe20000011603 */
[----:B------:R-:W-:Y:S01]  /*5f10*/  IMAD.MOV.U32 R8, RZ, RZ, -0x1 ;  /* 0xffffffffff087424 */ /* 0x000fe200078e00ff */
[----:B------:R-:W-:-:S02]  /*5f20*/  ISETP.LT.U32.AND P1, PT, R12, 0x2, P1 ;  /* 0x000000020c00780c */ /* 0x000fc40000f21070 */
[----:B------:R-:W-:Y:S01]  /*5f30*/  IADD3.X R17, R17, UR37, RZ, P4, !PT ;  /* 0x0000002511117c10 */ /* 0x000fe2000a7fe4ff */
[----:B------:R-:W0:Y:S01]  /*5f40*/  @P3 S2R R6, SR_CgaCtaId ;  /* 0x0000000000063919 */ /* 0x000e220000008800 */
[----:B------:R-:W-:Y:S02]  /*5f50*/  @P3 MOV R5, 0x400 ;  /* 0x0000040000053802 */ /* 0x000fe40000000f00 */
[----:B------:R-:W-:Y:S02]  /*5f60*/  ISETP.GE.U32.AND P4, PT, R16, UR4, PT ;  /* 0x0000000410007c0c */ /* 0x000fe4000bf86070 */
[----:B------:R-:W-:Y:S02]  /*5f70*/  LOP3.LUT R4, R4, 0x1, RZ, 0xc0, !PT ;  /* 0x0000000104047812 */ /* 0x000fe400078ec0ff */
[----:B------:R-:W-:Y:S02]  /*5f80*/  LOP3.LUT R3, R3, 0x1, RZ, 0xc0, !PT ;  /* 0x0000000103037812 */ /* 0x000fe400078ec0ff */
[----:B------:R-:W-:-:S02]  /*5f90*/  PRMT R11, RZ, 0x7610, R11 ;  /* 0x00007610ff0b7816 */ /* 0x000fc4000000000b */
[----:B0-----:R-:W-:-:S04]  /*5fa0*/  @P3 LEA R5, R6, R5, 0x18 ;  /* 0x0000000506053211 */ /* 0x001fc800078ec0ff */
[----:B------:R0:W-:Y:S01]  /*5fb0*/  @P3 SYNCS.ARRIVE.TRANS64.A1T0 RZ, [R5+URZ+0x38], RZ ;  /* 0x000038ff05ff39a7 */ /* 0x0001e2000810003f */
[----:B------:R-:W-:-:S04]  /*5fc0*/  ISETP.NE.U32.AND P3, PT, R4, 0x1, PT ;  /* 0x000000010400780c */ /* 0x000fc80003f65070 */
[----:B------:R-:W-:Y:S02]  /*5fd0*/  ISETP.GT.U32.AND P3, PT, R12, 0x1, !P3 ;  /* 0x000000010c00780c */ /* 0x000fe40005f64070 */
[----:B0-----:R-:W-:Y:S02]  /*5fe0*/  SEL R5, RZ, 0x1, !P1 ;  /* 0x00000001ff057807 */ /* 0x001fe40004800000 */
[----:B------:R-:W-:Y:S02]  /*5ff0*/  ISETP.GE.U32.AND.EX P1, PT, R17, UR5, PT, P4 ;  /* 0x0000000511007c0c */ /* 0x000fe4000bf26140 */
[----:B------:R-:W-:-:S04]  /*6000*/  SEL R4, RZ, 0x1, !P3 ;  /* 0x00000001ff047807 */ /* 0x000fc80005800000 */
[----:B------:R-:W-:Y:S02]  /*6010*/  LOP3.LUT R0, R4, R0, R5, 0x96, !PT ;  /* 0x0000000004007212 */ /* 0x000fe400078e9605 */
[----:B------:R-:W-:-:S05]  /*6020*/  PRMT R4, RZ, 0x7610, R4 ;  /* 0x00007610ff047816 */ /* 0x000fca0000000004 */
[----:B------:R-:W-:Y:S05]  /*6030*/  @P1 BRA `(.L_x_107) ;  /* 0x0000000400501947 */ /* 0x000fea0003800000 */
[----:B------:R-:W-:Y:S01]  /*6040*/  ULDC.64 UR4, c[0x0][0x628] ;  /* 0x00018a0000047ab9 */ /* 0x000fe20000000a00 */
[----:B------:R-:W0:Y:S01]  /*6050*/  S2R R14, SR_CTAID.X ;  /* 0x00000000000e7919 */ /* 0x000e220000002500 */
[----:B------:R-:W-:Y:S01]  /*6060*/  ISETP.NE.U32.AND P1, PT, RZ, UR4, PT ;  /* 0x00000004ff007c0c */ /* 0x000fe2000bf25070 */
[----:B------:R-:W-:Y:S01]  /*6070*/  ULDC UR7, c[0x0][0x630] ;  /* 0x00018c0000077ab9 */ /* 0x000fe20000000800 */
[----:B------:R-:W-:Y:S01]  /*6080*/  IMAD.MOV.U32 R4, RZ, RZ, R16 ;  /* 0x000000ffff047224 */ /* 0x000fe200078e0010 */
[----:B------:R-:W1:Y:S01]  /*6090*/  S2R R13, SR_CTAID.Y ;  /* 0x00000000000d7919 */ /* 0x000e620000002600 */
[----:B------:R-:W-:Y:S01]  /*60a0*/  ISETP.NE.AND.EX P1, PT, RZ, UR5, PT, P1 ;  /* 0x00000005ff007c0c */ /* 0x000fe2000bf25310 */
[----:B------:R-:W-:-:S12]  /*60b0*/  IMAD.MOV.U32 R5, RZ, RZ, R17 ;  /* 0x000000ffff057224 */ /* 0x000fd800078e0011 */
[----:B------:R-:W-:Y:S05]  /*60c0*/  @!P1 BRA `(.L_x_108) ;  /* 0x0000000000289947 */ /* 0x000fea0003800000 */
[----:B------:R-:W-:Y:S02]  /*60d0*/  ULDC UR6, c[0x0][0x634] ;  /* 0x00018d0000067ab9 */ /* 0x000fe40000000800 */
[----:B------:R-:W-:-:S05]  /*60e0*/  IADD3 R9, P1, R16, UR6, RZ ;  /* 0x0000000610097c10 */ /* 0x000fca000ff3e0ff */
[----:B------:R-:W-:-:S04]  /*60f0*/  IMAD.X R15, RZ, RZ, R17, P1 ;  /* 0x000000ffff0f7224 */ /* 0x000fc800008e0611 */
[----:B------:R-:W-:-:S04]  /*6100*/  IMAD.WIDE.U32 R6, R15, UR4, RZ ;  /* 0x000000040f067c25 */ /* 0x000fc8000f8e00ff */
[----:B------:R-:W-:-:S04]  /*6110*/  IMAD.WIDE.U32 R6, P1, R9, UR5, R6 ;  /* 0x0000000509067c25 */ /* 0x000fc8000f820006 */
[----:B------:R-:W-:-:S04]  /*6120*/  IMAD.WIDE.U32 R8, R9, UR4, RZ ;  /* 0x0000000409087c25 */ /* 0x000fc8000f8e00ff */
[----:B------:R-:W-:Y:S01]  /*6130*/  IMAD.X R5, RZ, RZ, RZ, P1 ;  /* 0x000000ffff057224 */ /* 0x000fe200008e06ff */
[----:B------:R-:W-:Y:S01]  /*6140*/  IADD3 RZ, P1, R9, R6, RZ ;  /* 0x0000000609ff7210 */ /* 0x000fe20007f3e0ff */
[----:B------:R-:W-:-:S04]  /*6150*/  IMAD.MOV.U32 R4, RZ, RZ, R7 ;  /* 0x000000ffff047224 */ /* 0x000fc800078e0007 */
[----:B------:R-:W-:-:S08]  /*6160*/  IMAD.WIDE.U32.X R4, R15, UR5, R4, P1 ;  /* 0x000000050f047c25 */ /* 0x000fd000088e0404 */
.L_x_108:
[--C-:B------:R-:W-:Y:S01]  /*6170*/  SHF.R.U64 R8, R4, UR7, R5.reuse ;  /* 0x0000000704087c19 */ /* 0x100fe20008001205 */
[----:B------:R-:W-:Y:S01]  /*6180*/  ULDC.64 UR4, c[0x0][0x620] ;  /* 0x0001880000047ab9 */ /* 0x000fe20000000a00 */
[----:B------:R-:W-:Y:S01]  /*6190*/  SHF.R.U32.HI R4, RZ, UR7, R5 ;  /* 0x00000007ff047c19 */ /* 0x000fe20008011605 */
[----:B------:R-:W2:Y:S01]  /*61a0*/  LDC R25, c[0x0][0x144] ;  /* 0x00005100ff197b82 */ /* 0x000ea20000000800 */
[----:B------:R-:W-:Y:S01]  /*61b0*/  IADD3 R7, P1, RZ, -R8, RZ ;  /* 0x80000008ff077210 */ /* 0x000fe20007f3e0ff */
[----:B------:R-:W-:Y:S01]  /*61c0*/  ULDC.64 UR8, c[0x0][0x640] ;  /* 0x0001900000087ab9 */ /* 0x000fe20000000a00 */
[----:B0-----:R-:W-:Y:S01]  /*61d0*/  I2FP.F32.U32 R9, R14 ;  /* 0x0000000e00097245 */ /* 0x001fe20000201000 */
[----:B------:R-:W-:Y:S02]  /*61e0*/  ULDC UR6, c[0x0][0x608] ;  /* 0x0001820000067ab9 */ /* 0x000fe40000000800 */
[----:B------:R-:W-:Y:S01]  /*61f0*/  IMAD.X R4, RZ, RZ, ~R4, P1 ;  /* 0x000000ffff047224 */ /* 0x000fe200008e0e04 */
[----:B------:R-:W-:Y:S01]  /*6200*/  ISETP.NE.U32.AND P1, PT, RZ, UR8, PT ;  /* 0x00000008ff007c0c */ /* 0x000fe2000bf25070 */
[----:B------:R-:W0:Y:S02]  /*6210*/  LDC R20, c[0x0][0x148] ;  /* 0x00005200ff147b82 */ /* 0x000e240000000800 */
[----:B------:R-:W-:Y:S01]  /*6220*/  IMAD R6, R4, UR4, RZ ;  /* 0x0000000404067c24 */ /* 0x000fe2000f8e02ff */
[----:B------:R-:W-:Y:S01]  /*6230*/  ISETP.NE.AND.EX P1, PT, RZ, UR9, PT, P1 ;  /* 0x00000009ff007c0c */ /* 0x000fe2000bf25310 */
[----:B------:R-:W-:Y:S01]  /*6240*/  IMAD.WIDE.U32 R4, R7, UR4, R16 ;  /* 0x0000000407047c25 */ /* 0x000fe2000f8e0010 */
[----:B------:R-:W-:-:S03]  /*6250*/  ULDC UR4, c[0x0][0x150] ;  /* 0x0000540000047ab9 */ /* 0x000fc60000000800 */
[----:B------:R-:W-:Y:S02]  /*6260*/  IMAD R7, R7, UR5, R6 ;  /* 0x0000000507077c24 */ /* 0x000fe4000f8e0206 */
[----:B------:R-:W-:Y:S01]  /*6270*/  FMUL R6, R9, UR4 ;  /* 0x0000000409067c20 */ /* 0x000fe20008400000 */
[----:B------:R-:W-:Y:S01]  /*6280*/  ULDC UR4, c[0x0][0x618] ;  /* 0x0001860000047ab9 */ /* 0x000fe20000000800 */
[----:B------:R-:W-:Y:S01]  /*6290*/  ULDC UR5, c[0x0][0x154] ;  /* 0x0000550000057ab9 */ /* 0x000fe20000000800 */
[----:B------:R-:W-:-:S03]  /*62a0*/  IMAD.IADD R5, R5, 0x1, R7 ;  /* 0x0000000105057824 */ /* 0x000fc600078e0207 */
[----:B------:R-:W3:Y:S02]  /*62b0*/  F2I.U32.TRUNC.NTZ R6, R6 ;  /* 0x0000000600067305 */ /* 0x000ee4000020f000 */
[----:B------:R-:W-:Y:S02]  /*62c0*/  SHF.R.U64 R9, R4, UR4, R5 ;  /* 0x0000000404097c19 */ /* 0x000fe40008001205 */
[----:B-1----:R-:W-:-:S05]  /*62d0*/  I2FP.F32.U32 R4, R13 ;  /* 0x0000000d00047245 */ /* 0x002fca0000201000 */
[----:B------:R-:W-:Y:S01]  /*62e0*/  FMUL R22, R4, UR5 ;  /* 0x0000000504167c20 */ /* 0x000fe20008400000 */
[----:B------:R-:W-:Y:S01]  /*62f0*/  SHF.R.U32.HI R4, RZ, UR4, R5 ;  /* 0x00000004ff047c19 */ /* 0x000fe20008011605 */
[----:B------:R-:W-:-:S03]  /*6300*/  ULDC UR4, c[0x0][0x658] ;  /* 0x0001960000047ab9 */ /* 0x000fc60000000800 */
[--C-:B------:R-:W-:Y:S01]  /*6310*/  SHF.R.U64 R21, R9, UR6, R4.reuse ;  /* 0x0000000609157c19 */ /* 0x100fe20008001204 */
[----:B------:R-:W1:Y:S01]  /*6320*/  F2I.U32.TRUNC.NTZ R22, R22 ;  /* 0x0000001600167305 */ /* 0x000e62000020f000 */
[----:B------:R-:W-:Y:S01]  /*6330*/  SHF.R.U32.HI R4, RZ, UR6, R4 ;  /* 0x00000006ff047c19 */ /* 0x000fe20008011604 */
[----:B---3--:R-:W-:-:S03]  /*6340*/  IMAD.MOV R6, RZ, RZ, -R6 ;  /* 0x000000ffff067224 */ /* 0x008fc600078e0a06 */
[----:B------:R-:W-:Y:S01]  /*6350*/  SHF.R.U64 R15, R21, UR4, R4 ;  /* 0x00000004150f7c19 */ /* 0x000fe20008001204 */
[----:B--2---:R-:W-:Y:S01]  /*6360*/  IMAD R14, R25, R6, R14 ;  /* 0x00000006190e7224 */ /* 0x004fe200078e020e */
[----:B------:R-:W-:-:S03]  /*6370*/  SHF.R.U32.HI R23, RZ, UR4, R4 ;  /* 0x00000004ff177c19 */ /* 0x000fc60008011604 */
[----:B------:R-:W-:Y:S02]  /*6380*/  IMAD.MOV.U32 R4, RZ, RZ, R15 ;  /* 0x000000ffff047224 */ /* 0x000fe400078e000f */
[----:B------:R-:W-:Y:S01]  /*6390*/  IMAD.MOV.U32 R5, RZ, RZ, R23 ;  /* 0x000000ffff057224 */ /* 0x000fe200078e0017 */
[----:B-1----:R-:W-:Y:S06]  /*63a0*/  @!P1 BRA `(.L_x_109) ;  /* 0x0000000000289947 */ /* 0x002fec0003800000 */
[----:B------:R-:W-:Y:S02]  /*63b0*/  ULDC UR4, c[0x0][0x64c] ;  /* 0x0001930000047ab9 */ /* 0x000fe40000000800 */
[----:B------:R-:W-:-:S05]  /*63c0*/  IADD3 R5, P1, R15, UR4, RZ ;  /* 0x000000040f057c10 */ /* 0x000fca000ff3e0ff */
[----:B------:R-:W-:-:S04]  /*63d0*/  IMAD.X R23, RZ, RZ, R23, P1 ;  /* 0x000000ffff177224 */ /* 0x000fc800008e0617 */
[----:B------:R-:W-:-:S04]  /*63e0*/  IMAD.WIDE.U32 R6, R23, UR8, RZ ;  /* 0x0000000817067c25 */ /* 0x000fc8000f8e00ff */
[----:B------:R-:W-:-:S04]  /*63f0*/  IMAD.WIDE.U32 R6, P1, R5, UR9, R6 ;  /* 0x0000000905067c25 */ /* 0x000fc8000f820006 */
[----:B------:R-:W-:-:S04]  /*6400*/  IMAD.WIDE.U32 R4, R5, UR8, RZ ;  /* 0x0000000805047c25 */ /* 0x000fc8000f8e00ff */
[----:B------:R-:W-:Y:S01]  /*6410*/  IMAD.MOV.U32 R4, RZ, RZ, R7 ;  /* 0x000000ffff047224 */ /* 0x000fe200078e0007 */
[----:B------:R-:W-:Y:S01]  /*6420*/  IADD3 RZ, P3, R5, R6, RZ ;  /* 0x0000000605ff7210 */ /* 0x000fe20007f7e0ff */
[----:B------:R-:W-:-:S04]  /*6430*/  IMAD.X R5, RZ, RZ, RZ, P1 ;  /* 0x000000ffff057224 */ /* 0x000fc800008e06ff */
[----:B------:R-:W-:-:S08]  /*6440*/  IMAD.WIDE.U32.X R4, R23, UR9, R4, P3 ;  /* 0x0000000917047c25 */ /* 0x000fd000098e0404 */
.L_x_109:
[----:B------:R-:W-:Y:S01]  /*6450*/  ISETP.NE.AND P1, PT, R2, 0x1, PT ;  /* 0x000000010200780c */ /* 0x000fe20003f25270 */
[----:B------:R-:W-:Y:S01]  /*6460*/  ULDC UR4, c[0x0][0x648] ;  /* 0x0001920000047ab9 */ /* 0x000fe20000000800 */
[----:B------:R-:W-:Y:S01]  /*6470*/  LOP3.LUT R21, R21, UR29, RZ, 0xc0, !PT ;  /* 0x0000001d15157c12 */ /* 0x000fe2000f8ec0ff */
[----:B------:R-:W-:Y:S01]  /*6480*/  IMAD.MOV R22, RZ, RZ, -R22 ;  /* 0x000000ffff167224 */ /* 0x000fe200078e0a16 */
[----:B------:R-:W-:Y:S01]  /*6490*/  SHF.R.U64 R4, R4, UR4, R5 ;  /* 0x0000000404047c19 */ /* 0x000fe20008001205 */
[----:B------:R-:W-:Y:S01]  /*64a0*/  ULDC UR4, c[0x0][0x638] ;  /* 0x00018e0000047ab9 */ /* 0x000fe20000000800 */
[----:B------:R-:W-:Y:S01]  /*64b0*/  ULDC UR5, c[0x0][0x610] ;  /* 0x0001840000057ab9 */ /* 0x000fe20000000800 */
[----:B------:R-:W-:Y:S02]  /*64c0*/  IMAD.MOV.U32 R5, RZ, RZ, 0x1 ;  /* 0x00000001ff057424 */ /* 0x000fe400078e00ff */
[----:B------:R-:W-:Y:S02]  /*64d0*/  IMAD.MOV R6, RZ, RZ, -R4 ;  /* 0x000000ffff067224 */ /* 0x000fe400078e0a04 */
[----:B------:R-:W-:Y:S01]  /*64e0*/  IMAD R21, R4, UR21, R21 ;  /* 0x0000001504157c24 */ /* 0x000fe2000f8e0215 */
[----:B------:R-:W-:Y:S01]  /*64f0*/  LOP3.LUT R4, R9, UR13, RZ, 0xc0, !PT ;  /* 0x0000000d09047c12 */ /* 0x000fe2000f8ec0ff */
[----:B0-----:R-:W-:-:S02]  /*6500*/  @P1 IMAD R14, R20, R22, R13 ;  /* 0x00000016140e1224 */ /* 0x001fc400078e020d */
[----:B------:R-:W-:Y:S01]  /*6510*/  IMAD R15, R6, UR4, R15 ;  /* 0x00000004060f7c24 */ /* 0x000fe2000f8e020f */
[----:B------:R-:W-:Y:S01]  /*6520*/  ULDC UR4, c[0x0][0x600] ;  /* 0x0001800000047ab9 */ /* 0x000fe20000000800 */
[----:B------:R-:W-:Y:S02]  /*6530*/  IMAD R14, R21, UR5, R14 ;  /* 0x00000005150e7c24 */ /* 0x000fe4000f8e020e */
[--C-:B------:R-:W-:Y:S01]  /*6540*/  IMAD R15, R15, UR4, R4.reuse ;  /* 0x000000040f0f7c24 */ /* 0x100fe2000f8e0204 */
[----:B------:R-:W-:-:S04]  /*6550*/  PRMT R4, R5, 0x7610, R4 ;  /* 0x0000761005047816 */ /* 0x000fc80000000004 */
[----:B------:R-:W-:Y:S02]  /*6560*/  SEL R20, R15, R14, !P1 ;  /* 0x0000000e0f147207 */ /* 0x000fe40004800000 */
[----:B------:R-:W-:-:S07]  /*6570*/  SEL R13, R14, R15, !P1 ;  /* 0x0000000f0e0d7207 */ /* 0x000fce0004800000 */
.L_x_107:
[----:B------:R-:W-:Y:S05]  /*6580*/  BSYNC B1 ;  /* 0x0000000000017941 */ /* 0x000fea0003800000 */
.L_x_106:
[----:B------:R-:W-:-:S13]  /*6590*/  LOP3.LUT P1, RZ, R4, 0xff, RZ, 0xc0, !PT ;  /* 0x000000ff04ff7812 */ /* 0x000fda000782c0ff */
[----:B------:R-:W-:Y:S05]  /*65a0*/  @P1 BRA `(.L_x_110) ;  /* 0xfffffff000b81947 */ /* 0x000fea000383ffff */
[----:B------:R-:W-:Y:S05]  /*65b0*/  BSYNC B0 ;  /* 0x0000000000007941 */ /* 0x000fea0003800000 */
.L_x_98:
[----:B------:R-:W-:-:S03]  /*65c0*/  UMOV UR4, 0xffffffff ;  /* 0xffffffff00047882 */ /* 0x000fc60000000000 */
[----:B------:R-:W-:Y:S05]  /*65d0*/  BRA.DIV UR4, `(.L_x_111) ;  /* 0x0000000204d07947 */ /* 0x000fea000b800000 */
[----:B------:R-:W-:-:S13]  /*65e0*/  ELECT P6, URZ, PT ;  /* 0x00000000003f782f */ /* 0x000fda00038c0000 */
.L_x_123:
[----:B------:R-:W-:Y:S04]  /*65f0*/  BSSY B0, `(.L_x_112) ;  /* 0x0000019000007945 */ /* 0x000fe80003800000 */
[----:B------:R-:W-:Y:S05]  /*6600*/  @!P6 BRA `(.L_x_113) ;  /* 0x00000000005ce947 */ /* 0x000fea0003800000 */
[----:B------:R-:W-:-:S04]  /*6610*/  LOP3.LUT R18, R18, 0x2, RZ, 0xfc, !PT ;  /* 0x0000000212127812 */ /* 0x000fc800078efcff */
[----:B------:R-:W-:-:S13]  /*6620*/  ISETP.NE.AND P0, PT, R18, 0x3, PT ;  /* 0x000000031200780c */ /* 0x000fda0003f05270 */
[----:B------:R-:W-:Y:S05]  /*6630*/  @!P0 BRA `(.L_x_114) ;  /* 0x0000000000048947 */ /* 0x000fea0003800000 */
[----:B------:R-:W-:Y:S01]  /*6640*/  BPT.TRAP 0x1 ;  /* 0x000000040000795c */ /* 0x000fe20000300000 */
.L_x_114:
[----:B------:R-:W0:Y:S01]  /*6650*/  S2R R5, SR_CgaCtaId ;  /* 0x0000000000057919 */ /* 0x000e220000008800 */
[----:B------:R-:W-:Y:S02]  /*6660*/  MOV R2, 0x400 ;  /* 0x0000040000027802 */ /* 0x000fe40000000f00 */
[----:B------:R-:W-:Y:S02]  /*6670*/  SHF.L.U32 R4, R0, 0x1f, RZ ;  /* 0x0000001f00047819 */ /* 0x000fe400000006ff */
[----:B0-----:R-:W-:-:S05]  /*6680*/  LEA R2, R5, R2, 0x18 ;  /* 0x0000000205027211 */ /* 0x001fca00078ec0ff */
[----:B------:R-:W-:-:S04]  /*6690*/  VIADD R2, R2, 0x10 ;  /* 0x0000001002027836 */ /* 0x000fc80000000000 */
[C---:B------:R-:W-:Y:S02]  /*66a0*/  IMAD R7, R3.reuse, 0x8, R2 ;  /* 0x0000000803077824 */ /* 0x040fe400078e0202 */
[----:B------:R-:W-:Y:S02]  /*66b0*/  VIADD R3, R3, 0x1 ;  /* 0x0000000103037836 */ /* 0x000fe40000000000 */
[----:B------:R-:W0:Y:S03]  /*66c0*/  SYNCS.PHASECHK.TRANS64.TRYWAIT P0, [R7+URZ], R4 ;  /* 0x00000004070075a7 */ /* 0x000e26000800017f */
[----:B------:R-:W-:-:S04]  /*66d0*/  ISETP.NE.AND P1, PT, R3, 0x2, PT ;  /* 0x000000020300780c */ /* 0x000fc80003f25270 */
[----:B------:R-:W-:Y:S02]  /*66e0*/  SEL R5, RZ, 0x1, P1 ;  /* 0x00000001ff057807 */ /* 0x000fe40000800000 */
[----:B------:R-:W-:Y:S02]  /*66f0*/  SEL R3, R3, RZ, P1 ;  /* 0x000000ff03037207 */ /* 0x000fe40000800000 */
[----:B------:R-:W-:Y:S01]  /*6700*/  LOP3.LUT R0, R0, R5, RZ, 0x3c, !PT ;  /* 0x0000000500007212 */ /* 0x000fe200078e3cff */
[----:B0-----:R-:W-:Y:S06]  /*6710*/  @!P0 BRA `(.L_x_115) ;  /* 0x0000000000a08947 */ /* 0x001fec0003800000 */
.L_x_124:
[----:B------:R-:W-:Y:S01]  /*6720*/  IMAD R3, R3, 0x8, R2 ;  /* 0x0000000803037824 */ /* 0x000fe200078e0202 */
[----:B------:R-:W-:-:S07]  /*6730*/  SHF.L.U32 R0, R0, 0x1f, RZ ;  /* 0x0000001f00007819 */ /* 0x000fce00000006ff */
.L_x_116:
[----:B-1----:R1:W2:Y:S02]  /*6740*/  SYNCS.PHASECHK.TRANS64.TRYWAIT P0, [R3+URZ], R0 ;  /* 0x00000000030075a7 */ /* 0x0022a4000800017f */
[----:B--2---:R-:W-:Y:S05]  /*6750*/  @!P0 NANOSLEEP.SYNCS 0x989680 ;  /* 0x009896800000895d */ /* 0x004fea0003900000 */
[----:B------:R-:W2:Y:S02]  /*6760*/  @!P0 SYNCS.PHASECHK.TRANS64 P0, [R3+URZ], R0 ;  /* 0x00000000030085a7 */ /* 0x000ea4000800007f */
[----:B--2---:R-:W-:Y:S05]  /*6770*/  @!P0 BRA `(.L_x_116) ;  /* 0xfffffffc00f08947 */ /* 0x004fea000383ffff */
.L_x_113:
[----:B------:R-:W-:Y:S05]  /*6780*/  BSYNC B0 ;  /* 0x0000000000007941 */ /* 0x000fea0003800000 */
.L_x_112:
[----:B------:R-:W-:Y:S05]  /*6790*/  EXIT ;  /* 0x000000000000794d */ /* 0x000fea0003800000 */
.L_x_17:
[----:B-1----:R1:W2:Y:S02]  /*67a0*/  SYNCS.PHASECHK.TRANS64.TRYWAIT P1, [R3+URZ], R0 ;  /* 0x00000000030075a7 */ /* 0x0022a4000802017f */
[----:B--2---:R-:W-:Y:S05]  /*67b0*/  @!P1 NANOSLEEP.SYNCS 0x989680 ;  /* 0x009896800000995d */ /* 0x004fea0003900000 */
[----:B------:R-:W2:Y:S02]  /*67c0*/  @!P1 SYNCS.PHASECHK.TRANS64 P1, [R3+URZ], R0 ;  /* 0x00000000030095a7 */ /* 0x000ea4000802007f */
[----:B--2---:R-:W-:Y:S05]  /*67d0*/  @!P1 BRA `(.L_x_17) ;  /* 0xfffffffc00f09947 */ /* 0x004fea000383ffff */
[----:B------:R-:W-:Y:S05]  /*67e0*/  BRA `(.L_x_16) ;  /* 0xffffffac00207947 */ /* 0x000fea000383ffff */
.L_x_22:
[----:B-1----:R-:W-:-:S04]  /*67f0*/  IMAD.U32 R4, RZ, RZ, UR4 ;  /* 0x00000004ff047e24 */ /* 0x002fc8000f8e00ff */
[----:B------:R1:W2:Y:S03]  /*6800*/  SYNCS.PHASECHK.TRANS64.TRYWAIT P1, [R4+URZ], R3 ;  /* 0x00000003040075a7 */ /* 0x0002a6000802017f */
[----:B--2---:R-:W-:Y:S05]  /*6810*/  @!P1 NANOSLEEP.SYNCS 0x989680 ;  /* 0x009896800000995d */ /* 0x004fea0003900000 */
[----:B------:R-:W2:Y:S02]  /*6820*/  @!P1 SYNCS.PHASECHK.TRANS64 P1, [R4+URZ], R3 ;  /* 0x00000003040095a7 */ /* 0x000ea4000802007f */
[----:B--2---:R-:W-:Y:S05]  /*6830*/  @!P1 BRA `(.L_x_22) ;  /* 0xfffffffc00ec9947 */ /* 0x004fea000383ffff */
[----:B------:R-:W-:Y:S05]  /*6840*/  BRA `(.L_x_21) ;  /* 0xffffffb400447947 */ /* 0x000fea000383ffff */
.L_x_99:
[----:B------:R-:W-:Y:S01]  /*6850*/  BSSY B1, `(.L_x_117) ;  /* 0x0000006000017945 */ /* 0x000fe20003800000 */
[----:B------:R-:W-:-:S07]  /*6860*/  IMAD.MOV.U32 R15, RZ, RZ, -0x1 ;  /* 0xffffffffff0f7424 */ /* 0x000fce00078e00ff */
[----:B------:R-:W-:Y:S05]  /*6870*/  WARPSYNC.COLLECTIVE R15, `(.L_x_118) ;  /* 0x000000000f0c7348 */ /* 0x000fea0003c00000 */
[----:B------:R-:W-:Y:S02]  /*6880*/  ELECT P6, UR62, PT ;  /* 0x00000000003e782f */ /* 0x000fe400038c0000 */
[----:B------:R-:W-:Y:S01]  /*6890*/  MOV R14, UR62 ;  /* 0x0000003e000e7c02 */ /* 0x000fe20008000f00 */
[----:B------:R-:W-:Y:S10]  /*68a0*/  ENDCOLLECTIVE ;  /* 0x000000000000791b */ /* 0x000ff40003800000 */
.L_x_118:
[----:B------:R-:W-:Y:S05]  /*68b0*/  BSYNC B1 ;  /* 0x0000000000017941 */ /* 0x000fea0003800000 */
.L_x_117:
[----:B------:R-:W-:Y:S05]  /*68c0*/  BRA `(.L_x_119) ;  /* 0xffffffec00fc7947 */ /* 0x000fea000383ffff */
.L_x_102:
[----:B0-----:R0:W1:Y:S02]  /*68d0*/  SYNCS.PHASECHK.TRANS64.TRYWAIT P1, [R14+URZ+0x10], R7 ;  /* 0x000010070e0075a7 */ /* 0x001064000802017f */
[----:B-1----:R-:W-:Y:S05]  /*68e0*/  @!P1 NANOSLEEP.SYNCS 0x989680 ;  /* 0x009896800000995d */ /* 0x002fea0003900000 */
[----:B------:R-:W1:Y:S02]  /*68f0*/  @!P1 SYNCS.PHASECHK.TRANS64 P1, [R14+URZ+0x10], R7 ;  /* 0x000010070e0095a7 */ /* 0x000e64000802007f */
[----:B-1----:R-:W-:Y:S05]  /*6900*/  @!P1 BRA `(.L_x_102) ;  /* 0xfffffffc00f09947 */ /* 0x002fea000383ffff */
[----:B------:R-:W-:Y:S05]  /*6910*/  BRA `(.L_x_120) ;  /* 0xfffffff000307947 */ /* 0x000fea000383ffff */
.L_x_111:
[----:B------:R-:W-:Y:S01]  /*6920*/  BSSY B0, `(.L_x_121) ;  /* 0x0000006000007945 */ /* 0x000fe20003800000 */
[----:B------:R-:W-:-:S07]  /*6930*/  IMAD.MOV.U32 R15, RZ, RZ, -0x1 ;  /* 0xffffffffff0f7424 */ /* 0x000fce00078e00ff */
[----:B------:R-:W-:Y:S05]  /*6940*/  WARPSYNC.COLLECTIVE R15, `(.L_x_122) ;  /* 0x000000000f0c7348 */ /* 0x000fea0003c00000 */
[----:B------:R-:W-:Y:S02]  /*6950*/  ELECT P6, UR62, PT ;  /* 0x00000000003e782f */ /* 0x000fe400038c0000 */
[----:B------:R-:W-:Y:S01]  /*6960*/  MOV R14, UR62 ;  /* 0x0000003e000e7c02 */ /* 0x000fe20008000f00 */
[----:B------:R-:W-:Y:S10]  /*6970*/  ENDCOLLECTIVE ;  /* 0x000000000000791b */ /* 0x000ff40003800000 */
.L_x_122:
[----:B------:R-:W-:Y:S05]  /*6980*/  BSYNC B0 ;  /* 0x0000000000007941 */ /* 0x000fea0003800000 */
.L_x_121:
[----:B------:R-:W-:Y:S05]  /*6990*/  BRA `(.L_x_123) ;  /* 0xfffffffc00147947 */ /* 0x000fea000383ffff */
.L_x_115:
[----:B0-----:R0:W1:Y:S02]  /*69a0*/  SYNCS.PHASECHK.TRANS64.TRYWAIT P0, [R7+URZ], R4 ;  /* 0x00000004070075a7 */ /* 0x001064000800017f */
[----:B-1----:R-:W-:Y:S05]  /*69b0*/  @!P0 NANOSLEEP.SYNCS 0x989680 ;  /* 0x009896800000895d */ /* 0x002fea0003900000 */
[----:B------:R-:W1:Y:S02]  /*69c0*/  @!P0 SYNCS.PHASECHK.TRANS64 P0, [R7+URZ], R4 ;  /* 0x00000004070085a7 */ /* 0x000e64000800007f */
[----:B-1----:R-:W-:Y:S05]  /*69d0*/  @!P0 BRA `(.L_x_115) ;  /* 0xfffffffc00f08947 */ /* 0x002fea000383ffff */
[----:B------:R-:W-:Y:S05]  /*69e0*/  BRA `(.L_x_124) ;  /* 0xfffffffc004c7947 */ /* 0x000fea000383ffff */
.L_x_125:
[----:B------:R-:W-:-:S00]  /*69f0*/  BRA `(.L_x_125) ;  /* 0xfffffffc00fc7947 */ /* 0x000fc0000383ffff */
[----:B------:R-:W-:-:S00]  /*6a00*/  NOP ;  /* 0x0000000000007918 */ /* 0x000fc00000000000 */
[----:B------:R-:W-:-:S00]  /*6a10*/  NOP ;  /* 0x0000000000007918 */ /* 0x000fc00000000000 */
[----:B------:R-:W-:-:S00]  /*6a20*/  NOP ;  /* 0x0000000000007918 */ /* 0x000fc00000000000 */
[----:B------:R-:W-:-:S00]  /*6a30*/  NOP ;  /* 0x0000000000007918 */ /* 0x000fc00000000000 */
[----:B------:R-:W-:-:S00]  /*6a40*/  NOP ;  /* 0x0000000000007918 */ /* 0x000fc00000000000 */
[----:B------:R-:W-:-:S00]  /*6a50*/  NOP ;  /* 0x0000000000007918 */ /* 0x000fc00000000000 */
[----:B------:R-:W-:-:S00]  /*6a60*/  NOP ;  /* 0x0000000000007918 */ /* 0x000fc00000000000 */
[----:B------:R-:W-:-:S00]  /*6a70*/  NOP ;  /* 0x0000000000007918 */ /* 0x000fc00000000000 */
.L_x_126:


//--------------------- .nv.global.init           --------------------------
	.section	.nv.global.init,"aw",@progbits
.nv.global.init:
	.type		$str$22,@object
	.size		$str$22,($str$23 - $str$22)
$str$22:
        /*0000*/ 	.byte	0x6b, 0x5f, 0x74, 0x69, 0x6c, 0x65, 0x5f, 0x63, 0x6f, 0x75, 0x6e, 0x74, 0x20, 0x3e, 0x3d, 0x20
        /*0010*/ 	.byte	0x31, 0x00
	.type		$str$23,@object
	.size		$str$23,(__unnamed_1 - $str$23)
$str$23:
        /*0012*/ 	.byte	0x2f, 0x74, 0x6d, 0x70, 0x2f, 0x63, 0x75, 0x74, 0x6c, 0x61, 0x73, 0x73, 0x5f, 0x73, 0x77, 0x65
        /*0022*/ 	.byte	0x65, 0x70, 0x5f, 0x73, 0x72, 0x63, 0x2f, 0x69, 0x6e, 0x63, 0x6c, 0x75, 0x64, 0x65, 0x2f, 0x63
        /*0032*/ 	.byte	0x75, 0x74, 0x6c, 0x61, 0x73, 0x73, 0x2f, 0x67, 0x65, 0x6d, 0x6d, 0x2f, 0x63, 0x6f, 0x6c, 0x6c
        /*0042*/ 	.byte	0x65, 0x63, 0x74, 0x69, 0x76, 0x65, 0x2f, 0x73, 0x6d, 0x39, 0x30, 0x5f, 0x6d, 0x6d, 0x61, 0x5f
        /*0052*/ 	.byte	0x74, 0x6d, 0x61, 0x5f, 0x67, 0x6d, 0x6d, 0x61, 0x5f, 0x73, 0x73, 0x5f, 0x77, 0x61, 0x72, 0x70
        /*0062*/ 	.byte	0x73, 0x70, 0x65, 0x63, 0x69, 0x61, 0x6c, 0x69, 0x7a, 0x65, 0x64, 0x2e, 0x68, 0x70, 0x70, 0x00
	.type		__unnamed_1,@object
	.size		__unnamed_1,(.L_0 - __unnamed_1)
__unnamed_1:
        /*0072*/ 	.byte	0x76, 0x6f, 0x69, 0x64, 0x20, 0x63, 0x75, 0x74, 0x6c, 0x61, 0x73, 0x73, 0x3a, 0x3a, 0x67, 0x65
        /* <DEDUP_REMOVED lines=176> */
        /*0b82*/ 	.byte	0x65, 0x3a, 0x3a, 0x69, 0x64, 0x65, 0x6e, 0x74, 0x69, 0x74, 0x79, 0x5d, 0x00
.L_0:


//--------------------- .nv.shared._ZN7cutlass13device_kernelINS_4gemm6kernel13GemmUniversalIN4cute5tupleIJiiiiEEENS1_10collective13CollectiveMmaINS1_34MainloopSm90TmaGmmaWarpSpecializedILi2ENS5_IJNS4_1CILi1EEESB_SB_EEENS1_35KernelTmaWarpSpecializedCooperativeEEENS5_IJNSA_ILi128EEENSA_ILi64EEESF_EEENS_10tfloat32_tENS5_IJlSB_lEEESI_SJ_NS4_8TiledMMAINS4_8MMA_AtomIJNS4_4SM904GMMA29MMA_64x64x8_F32TF32TF32_SS_TNILNSN_7ScaleInE1ELSP_1EEEEEENS4_6LayoutINS5_IJNSA_ILi2EEESB_SB_EEENS5_IJSB_NSA_ILi0EEESV_EEEEENS5_IJNS4_10UnderscoreESY_SY_EEEEENS4_13SM90_TMA_LOADENS4_14ComposedLayoutINS4_7SwizzleILi3ELi4ELi3EEENS4_18smem_ptr_flag_bitsILi32EEENSS_INS5_IJNSA_ILi8EEENSA_ILi32EEEEEENS5_IJS18_SB_EEEEEEEvNS4_8identityES11_S1C_vS1D_EENS_8epilogue10collective6detail29Sm90TmaWarpSpecializedAdapterINS1G_15DefaultEpilogueISI_SJ_SJ_NS1F_6thread17LinearCombinationISI_Li1EffLNS1K_9ScaleType4KindE0ELNS_15FloatRoundStyleE2ESI_EENS1_15EpilogueDefaultEEEEEvvEEEEvNT_6ParamsE --------------------------
	.section	.nv.shared._ZN7cutlass13device_kernelINS_4gemm6kernel13GemmUniversalIN4cute5tupleIJiiiiEEENS1_10collective13CollectiveMmaINS1_34MainloopSm90TmaGmmaWarpSpecializedILi2ENS5_IJNS4_1CILi1EEESB_SB_EEENS1_35KernelTmaWarpSpecializedCooperativeEEENS5_IJNSA_ILi128EEENSA_ILi64EEESF_EEENS_10tfloat32_tENS5_IJlSB_lEEESI_SJ_NS4_8TiledMMAINS4_8MMA_AtomIJNS4_4SM904GMMA29MMA_64x64x8_F32TF32TF32_SS_TNILNSN_7ScaleInE1ELSP_1EEEEEENS4_6LayoutINS5_IJNSA_ILi2EEESB_SB_EEENS5_IJSB_NSA_ILi0EEESV_EEEEENS5_IJNS4_10UnderscoreESY_SY_EEEEENS4_13SM90_TMA_LOADENS4_14ComposedLayoutINS4_7SwizzleILi3ELi4ELi3EEENS4_18smem_ptr_flag_bitsILi32EEENSS_INS5_IJNSA_ILi8EEENSA_ILi32EEEEEENS5_IJS18_SB_EEEEEEEvNS4_8identityES11_S1C_vS1D_EENS_8epilogue10collective6detail29Sm90TmaWarpSpecializedAdapterINS1G_15DefaultEpilogueISI_SJ_SJ_NS1F_6thread17LinearCombinationISI_Li1EffLNS1K_9ScaleType4KindE0ELNS_15FloatRoundStyleE2ESI_EENS1_15EpilogueDefaultEEEEEvvEEEEvNT_6ParamsE,"aw",@nobits
	.sectionflags	@""
	.align	16
	.zero		1024


//--------------------- .nv.shared.reserved.0     --------------------------
	.section	.nv.shared.reserved.0,"aw",@nobits
	.weak		__nv_reservedSMEM_offset_0_alias
	.size		__nv_reservedSMEM_offset_0_alias, 0, 0
	.other		__nv_reservedSMEM_offset_0_alias,@"STO_CUDA_RESERVED_SHARED STV_DEFAULT"
__nv_reservedSMEM_offset_0_alias:
	.zero		0


//--------------------- .nv.global                --------------------------
	.section	.nv.global,"aw",@nobits
.nv.global:
	.type		_ZN39_INTERNAL_a9421e7d_4_k_cu_7141a913_58074cute1_E,@object
	.size		_ZN39_INTERNAL_a9421e7d_4_k_cu_7141a913_58074cute1_E,(_ZN39_INTERNAL_a9421e7d_4_k_cu_7141a913_58074cuda3std3__45__cpo6cbeginE - _ZN39_INTERNAL_a9421e7d_4_k_cu_7141a913_58074cute1_E)
_ZN39_INTERNAL_a9421e7d_4_k_cu_7141a913_58074cute1_E:
	.zero		1
	.type		_ZN39_INTERNAL_a9421e7d_4_k_cu_7141a913_58074cuda3std3__45__cpo6cbeginE,@object
	.size		_ZN39_INTERNAL_a9421e7d_4_k_cu_7141a913_58074cuda3std3__45__cpo6cbeginE,(_ZN39_INTERNAL_a9421e7d_4_k_cu_7141a913_58074cuda3std3__48in_placeE - _ZN39_INTERNAL_a9421e7d_4_k_cu_7141a913_58074cuda3std3__45__cpo6cbeginE)
_ZN39_INTERNAL_a9421e7d_4_k_cu_7141a913_58074cuda3std3__45__cpo6cbeginE:
	.zero		1
	.type		_ZN39_INTERNAL_a9421e7d_4_k_cu_7141a913_58074cuda3std3__48in_placeE,@object
	.size		_ZN39_INTERNAL_a9421e7d_4_k_cu_7141a913_58074cuda3std3__48in_placeE,(_ZN39_INTERNAL_a9421e7d_4_k_cu_7141a913_58074cuda3std6ranges3__45__cpo9iter_moveE - _ZN39_INTERNAL_a9421e7d_4_k_cu_7141a913_58074cuda3std3__48in_placeE)
_ZN39_INTERNAL_a9421e7d_4_k_cu_7141a913_58074cuda3std3__48in_placeE:
	.zero		1
	.type		_ZN39_INTERNAL_a9421e7d_4_k_cu_7141a913_58074cuda3std6ranges3__45__cpo9iter_moveE,@object
	.size		_ZN39_INTERNAL_a9421e7d_4_k_cu_7141a913_58074cuda3std6ranges3__45__cpo9iter_moveE,(_ZN39_INTERNAL_a9421e7d_4_k_cu_7141a913_58074cuda3std3__45__cpo5beginE - _ZN39_INTERNAL_a9421e7d_4_k_cu_7141a913_58074cuda3std6ranges3__45__cpo9iter_moveE)
_ZN39_INTERNAL_a9421e7d_4_k_cu_7141a913_58074cuda3std6ranges3__45__cpo9iter_moveE:
	.zero		1
	.type		_ZN39_INTERNAL_a9421e7d_4_k_cu_7141a913_58074cuda3std3__45__cpo5beginE,@object
	.size		_ZN39_INTERNAL_a9421e7d_4_k_cu_7141a913_58074cuda3std3__45__cpo5beginE,(_ZN39_INTERNAL_a9421e7d_4_k_cu_7141a913_58074cuda3std3__441_GLOBAL__N__a9421e7d_4_k_cu_7141a913_58076ignoreE - _ZN39_INTERNAL_a9421e7d_4_k_cu_7141a913_58074cuda3std3__45__cpo5beginE)
_ZN39_INTERNAL_a9421e7d_4_k_cu_7141a913_58074cuda3std3__45__cpo5beginE:
	.zero		1
	.type		_ZN39_INTERNAL_a9421e7d_4_k_cu_7141a913_58074cuda3std3__441_GLOBAL__N__a9421e7d_4_k_cu_7141a913_58076ignoreE,@object
	.size		_ZN39_INTERNAL_a9421e7d_4_k_cu_7141a913_58074cuda3std3__441_GLOBAL__N__a9421e7d_4_k_cu_7141a913_58076ignoreE,(_ZN39_INTERNAL_a9421e7d_4_k_cu_7141a913_58074cute7productE - _ZN39_INTERNAL_a9421e7d_4_k_cu_7141a913_58074cuda3std3__441_GLOBAL__N__a9421e7d_4_k_cu_7141a913_58076ignoreE)
_ZN39_INTERNAL_a9421e7d_4_k_cu_7141a913_58074cuda3std3__441_GLOBAL__N__a9421e7d_4_k_cu_7141a913_58076ignoreE:
	.zero		1
	.type		_ZN39_INTERNAL_a9421e7d_4_k_cu_7141a913_58074cute7productE,@object
	.size		_ZN39_INTERNAL_a9421e7d_4_k_cu_7141a913_58074cute7productE,(_ZN39_INTERNAL_a9421e7d_4_k_cu_7141a913_58074cuda3std3__45__cpo3endE - _ZN39_INTERNAL_a9421e7d_4_k_cu_7141a913_58074cute7productE)
_ZN39_INTERNAL_a9421e7d_4_k_cu_7141a913_58074cute7productE:
	.zero		1
	.type		_ZN39_INTERNAL_a9421e7d_4_k_cu_7141a913_58074cuda3std3__45__cpo3endE,@object
	.size		_ZN39_INTERNAL_a9421e7d_4_k_cu_7141a913_58074cuda3std3__45__cpo3endE,(_ZN39_INTERNAL_a9421e7d_4_k_cu_7141a913_58074cuda3std3__419piecewise_constructE - _ZN39_INTERNAL_a9421e7d_4_k_cu_7141a913_58074cuda3std3__45__cpo3endE)
_ZN39_INTERNAL_a9421e7d_4_k_cu_7141a913_58074cuda3std3__45__cpo3endE:
	.zero		1
	.type		_ZN39_INTERNAL_a9421e7d_4_k_cu_7141a913_58074cuda3std3__419piecewise_constructE,@object
	.size		_ZN39_INTERNAL_a9421e7d_4_k_cu_7141a913_58074cuda3std3__419piecewise_constructE,(_ZN39_INTERNAL_a9421e7d_4_k_cu_7141a913_58074cuda3std3__45__cpo4cendE - _ZN39_INTERNAL_a9421e7d_4_k_cu_7141a913_58074cuda3std3__419piecewise_constructE)
_ZN39_INTERNAL_a9421e7d_4_k_cu_7141a913_58074cuda3std3__419piecewise_constructE:
	.zero		1
	.type		_ZN39_INTERNAL_a9421e7d_4_k_cu_7141a913_58074cuda3std3__45__cpo4cendE,@object
	.size		_ZN39_INTERNAL_a9421e7d_4_k_cu_7141a913_58074cuda3std3__45__cpo4cendE,(_ZN39_INTERNAL_a9421e7d_4_k_cu_7141a913_58074cuda3std6ranges3__45__cpo4swapE - _ZN39_INTERNAL_a9421e7d_4_k_cu_7141a913_58074cuda3std3__45__cpo4cendE)
_ZN39_INTERNAL_a9421e7d_4_k_cu_7141a913_58074cuda3std3__45__cpo4cendE:
	.zero		1
	.type		_ZN39_INTERNAL_a9421e7d_4_k_cu_7141a913_58074cuda3std6ranges3__45__cpo4swapE,@object
	.size		_ZN39_INTERNAL_a9421e7d_4_k_cu_7141a913_58074cuda3std6ranges3__45__cpo4swapE,(.L_8 - _ZN39_INTERNAL_a9421e7d_4_k_cu_7141a913_58074cuda3std6ranges3__45__cpo4swapE)
_ZN39_INTERNAL_a9421e7d_4_k_cu_7141a913_58074cuda3std6ranges3__45__cpo4swapE:
	.zero		1
.L_8:


//--------------------- .nv.constant0._ZN7cutlass13device_kernelINS_4gemm6kernel13GemmUniversalIN4cute5tupleIJiiiiEEENS1_10collective13CollectiveMmaINS1_34MainloopSm90TmaGmmaWarpSpecializedILi2ENS5_IJNS4_1CILi1EEESB_SB_EEENS1_35KernelTmaWarpSpecializedCooperativeEEENS5_IJNSA_ILi128EEENSA_ILi64EEESF_EEENS_10tfloat32_tENS5_IJlSB_lEEESI_SJ_NS4_8TiledMMAINS4_8MMA_AtomIJNS4_4SM904GMMA29MMA_64x64x8_F32TF32TF32_SS_TNILNSN_7ScaleInE1ELSP_1EEEEEENS4_6LayoutINS5_IJNSA_ILi2EEESB_SB_EEENS5_IJSB_NSA_ILi0EEESV_EEEEENS5_IJNS4_10UnderscoreESY_SY_EEEEENS4_13SM90_TMA_LOADENS4_14ComposedLayoutINS4_7SwizzleILi3ELi4ELi3EEENS4_18smem_ptr_flag_bitsILi32EEENSS_INS5_IJNSA_ILi8EEENSA_ILi32EEEEEENS5_IJS18_SB_EEEEEEEvNS4_8identityES11_S1C_vS1D_EENS_8epilogue10collective6detail29Sm90TmaWarpSpecializedAdapterINS1G_15DefaultEpilogueISI_SJ_SJ_NS1F_6thread17LinearCombinationISI_Li1EffLNS1K_9ScaleType4KindE0ELNS_15FloatRoundStyleE2ESI_EENS1_15EpilogueDefaultEEEEEvvEEEEvNT_6ParamsE --------------------------
	.section	.nv.constant0._ZN7cutlass13device_kernelINS_4gemm6kernel13GemmUniversalIN4cute5tupleIJiiiiEEENS1_10collective13CollectiveMmaINS1_34MainloopSm90TmaGmmaWarpSpecializedILi2ENS5_IJNS4_1CILi1EEESB_SB_EEENS1_35KernelTmaWarpSpecializedCooperativeEEENS5_IJNSA_ILi128EEENSA_ILi64EEESF_EEENS_10tfloat32_tENS5_IJlSB_lEEESI_SJ_NS4_8TiledMMAINS4_8MMA_AtomIJNS4_4SM904GMMA29MMA_64x64x8_F32TF32TF32_SS_TNILNSN_7ScaleInE1ELSP_1EEEEEENS4_6LayoutINS5_IJNSA_ILi2EEESB_SB_EEENS5_IJSB_NSA_ILi0EEESV_EEEEENS5_IJNS4_10UnderscoreESY_SY_EEEEENS4_13SM90_TMA_LOADENS4_14ComposedLayoutINS4_7SwizzleILi3ELi4ELi3EEENS4_18smem_ptr_flag_bitsILi32EEENSS_INS5_IJNSA_ILi8EEENSA_ILi32EEEEEENS5_IJS18_SB_EEEEEEEvNS4_8identityES11_S1C_vS1D_EENS_8epilogue10collective6detail29Sm90TmaWarpSpecializedAdapterINS1G_15DefaultEpilogueISI_SJ_SJ_NS1F_6thread17LinearCombinationISI_Li1EffLNS1K_9ScaleType4KindE0ELNS_15FloatRoundStyleE2ESI_EENS1_15EpilogueDefaultEEEEEvvEEEEvNT_6ParamsE,"a",@progbits
	.sectionflags	@""
	.align	4
.nv.constant0._ZN7cutlass13device_kernelINS_4gemm6kernel13GemmUniversalIN4cute5tupleIJiiiiEEENS1_10collective13CollectiveMmaINS1_34MainloopSm90TmaGmmaWarpSpecializedILi2ENS5_IJNS4_1CILi1EEESB_SB_EEENS1_35KernelTmaWarpSpecializedCooperativeEEENS5_IJNSA_ILi128EEENSA_ILi64EEESF_EEENS_10tfloat32_tENS5_IJlSB_lEEESI_SJ_NS4_8TiledMMAINS4_8MMA_AtomIJNS4_4SM904GMMA29MMA_64x64x8_F32TF32TF32_SS_TNILNSN_7ScaleInE1ELSP_1EEEEEENS4_6LayoutINS5_IJNSA_ILi2EEESB_SB_EEENS5_IJSB_NSA_ILi0EEESV_EEEEENS5_IJNS4_10UnderscoreESY_SY_EEEEENS4_13SM90_TMA_LOADENS4_14ComposedLayoutINS4_7SwizzleILi3ELi4ELi3EEENS4_18smem_ptr_flag_bitsILi32EEENSS_INS5_IJNSA_ILi8EEENSA_ILi32EEEEEENS5_IJS18_SB_EEEEEEEvNS4_8identityES11_S1C_vS1D_EENS_8epilogue10collective6detail29Sm90TmaWarpSpecializedAdapterINS1G_15DefaultEpilogueISI_SJ_SJ_NS1F_6thread17LinearCombinationISI_Li1EffLNS1K_9ScaleType4KindE0ELNS_15FloatRoundStyleE2ESI_EENS1_15EpilogueDefaultEEEEEvvEEEEvNT_6ParamsE:
	.zero		1664


//--------------------- SYMBOLS --------------------------

	.type		.nv.reservedSmem.offset0,@object
	.size		.nv.reservedSmem.offset0,0x4
	.type		__assertfail,@function
